	.target	sm_90a

	.elftype	@"ET_EXEC"


//--------------------- .note.nv.tkinfo           --------------------------
	.section	.note.nv.tkinfo,"",@"SHT_NOTE"
	.sectionflags	@"SHF_NOTE_NV_TKINFO"
	.tkinfo
        /*0018*/ 	.word	0x00000002
        /*0030*/ 	.string	""
        /*0030*/ 	.string	"ptxas"
        /*0030*/ 	.string	"Cuda compilation tools, release 13.0, V13.0.88"
        /*0030*/ 	.string	"Build cuda_13.0.r13.0/compiler.36424714_0"
        /*0030*/ 	.string	"-arch sm_90a -m 64 "



//--------------------- .note.nv.cuinfo           --------------------------
	.section	.note.nv.cuinfo,"",@"SHT_NOTE"
	.sectionflags	@"SHF_NOTE_NV_CUINFO"
        /*0018*/ 	.short	0x0002
        /*001a*/ 	.short	0x005a
        /*001c*/ 	.short	0x0082
	.zero		2


//--------------------- .nv.info                  --------------------------
	.section	.nv.info,"",@"SHT_CUDA_INFO"
	.align	4


	//----- nvinfo : EIATTR_REGCOUNT
	.align		4
        /*0000*/ 	.byte	0x04, 0x2f
        /*0002*/ 	.short	(.L_15 - .L_14)
	.align		4
.L_14:
        /*0004*/ 	.word	index@(_ZN7cutlass13device_kernelINS_4gemm6kernel13GemmUniversalIN4cute5tupleIJiiiiEEENS1_10collective13CollectiveMmaINS1_34MainloopSm90TmaGmmaWarpSpecializedILi4ENS5_IJNS4_1CILi1EEESB_SB_EEENS1_35KernelTmaWarpSpecializedCooperativeEEENS5_IJNSA_ILi384EEENSA_ILi48EEENSA_ILi64EEEEEENS_6half_tENS5_IJlSB_lEEESJ_SK_NS4_8TiledMMAINS4_8MMA_AtomIJNS4_4SM904GMMA25MMA_64x16x16_F32F16F16_SSILNSO_5MajorE0ELSQ_0ELNSO_7ScaleInE1ELSR_1EEEEEENS4_6LayoutINS5_IJNSA_ILi2EEESB_SB_EEENS5_IJSB_NSA_ILi0EEESX_EEEEENS5_IJNS4_10UnderscoreES10_S10_EEEEENS4_13SM90_TMA_LOADENS4_14ComposedLayoutINS4_7SwizzleILi3ELi4ELi3EEENS4_18smem_ptr_flag_bitsILi16EEENSU_INS5_IJNSA_ILi8EEESH_EEENS5_IJSH_SB_EEEEEEEvNS4_8identityES13_S1D_vS1E_EENS_8epilogue10collective6detail29Sm90TmaWarpSpecializedAdapterINS1H_15DefaultEpilogueISJ_SK_SK_NS1G_6thread17LinearCombinationISJ_Li1EffLNS1L_9ScaleType4KindE0ELNS_15FloatRoundStyleE2ESJ_EENS1_15EpilogueDefaultEEEEEvvEEEEvNT_6ParamsE)
        /*0008*/ 	.word	0x000000a8


	//----- nvinfo : EIATTR_FRAME_SIZE
	.align		4
.L_15:
        /*000c*/ 	.byte	0x04, 0x11
        /*000e*/ 	.short	(.L_17 - .L_16)
	.align		4
.L_16:
        /*0010*/ 	.word	index@(_ZN7cutlass13device_kernelINS_4gemm6kernel13GemmUniversalIN4cute5tupleIJiiiiEEENS1_10collective13CollectiveMmaINS1_34MainloopSm90TmaGmmaWarpSpecializedILi4ENS5_IJNS4_1CILi1EEESB_SB_EEENS1_35KernelTmaWarpSpecializedCooperativeEEENS5_IJNSA_ILi384EEENSA_ILi48EEENSA_ILi64EEEEEENS_6half_tENS5_IJlSB_lEEESJ_SK_NS4_8TiledMMAINS4_8MMA_AtomIJNS4_4SM904GMMA25MMA_64x16x16_F32F16F16_SSILNSO_5MajorE0ELSQ_0ELNSO_7ScaleInE1ELSR_1EEEEEENS4_6LayoutINS5_IJNSA_ILi2EEESB_SB_EEENS5_IJSB_NSA_ILi0EEESX_EEEEENS5_IJNS4_10UnderscoreES10_S10_EEEEENS4_13SM90_TMA_LOADENS4_14ComposedLayoutINS4_7SwizzleILi3ELi4ELi3EEENS4_18smem_ptr_flag_bitsILi16EEENSU_INS5_IJNSA_ILi8EEESH_EEENS5_IJSH_SB_EEEEEEEvNS4_8identityES13_S1D_vS1E_EENS_8epilogue10collective6detail29Sm90TmaWarpSpecializedAdapterINS1H_15DefaultEpilogueISJ_SK_SK_NS1G_6thread17LinearCombinationISJ_Li1EffLNS1L_9ScaleType4KindE0ELNS_15FloatRoundStyleE2ESJ_EENS1_15EpilogueDefaultEEEEEvvEEEEvNT_6ParamsE)
        /*0014*/ 	.word	0x00000000


	//----- nvinfo : EIATTR_MIN_STACK_SIZE
	.align		4
.L_17:
        /*0018*/ 	.byte	0x04, 0x12
        /*001a*/ 	.short	(.L_19 - .L_18)
	.align		4
.L_18:
        /*001c*/ 	.word	index@(_ZN7cutlass13device_kernelINS_4gemm6kernel13GemmUniversalIN4cute5tupleIJiiiiEEENS1_10collective13CollectiveMmaINS1_34MainloopSm90TmaGmmaWarpSpecializedILi4ENS5_IJNS4_1CILi1EEESB_SB_EEENS1_35KernelTmaWarpSpecializedCooperativeEEENS5_IJNSA_ILi384EEENSA_ILi48EEENSA_ILi64EEEEEENS_6half_tENS5_IJlSB_lEEESJ_SK_NS4_8TiledMMAINS4_8MMA_AtomIJNS4_4SM904GMMA25MMA_64x16x16_F32F16F16_SSILNSO_5MajorE0ELSQ_0ELNSO_7ScaleInE1ELSR_1EEEEEENS4_6LayoutINS5_IJNSA_ILi2EEESB_SB_EEENS5_IJSB_NSA_ILi0EEESX_EEEEENS5_IJNS4_10UnderscoreES10_S10_EEEEENS4_13SM90_TMA_LOADENS4_14ComposedLayoutINS4_7SwizzleILi3ELi4ELi3EEENS4_18smem_ptr_flag_bitsILi16EEENSU_INS5_IJNSA_ILi8EEESH_EEENS5_IJSH_SB_EEEEEEEvNS4_8identityES13_S1D_vS1E_EENS_8epilogue10collective6detail29Sm90TmaWarpSpecializedAdapterINS1H_15DefaultEpilogueISJ_SK_SK_NS1G_6thread17LinearCombinationISJ_Li1EffLNS1L_9ScaleType4KindE0ELNS_15FloatRoundStyleE2ESJ_EENS1_15EpilogueDefaultEEEEEvvEEEEvNT_6ParamsE)
        /*0020*/ 	.word	0x00000000
.L_19:


//--------------------- .nv.compat                --------------------------
	.section	.nv.compat,"",@"SHT_CUDA_COMPAT_INFO"
	.align	4
        /*0000*/ 	.byte	0x02, 0x09, 0x01, 0x00, 0x02, 0x02, 0x04, 0x00, 0x02, 0x05, 0x05, 0x00, 0x03, 0x07, 0x01, 0x01
        /*0010*/ 	.byte	0x02, 0x03, 0x01, 0x00, 0x02, 0x06, 0x01, 0x00, 0x04, 0x0b, 0x08, 0x00, 0x00, 0x00, 0x00, 0x00
        /*0020*/ 	.byte	0x00, 0x00, 0x00, 0x00


//--------------------- .nv.info._ZN7cutlass13device_kernelINS_4gemm6kernel13GemmUniversalIN4cute5tupleIJiiiiEEENS1_10collective13CollectiveMmaINS1_34MainloopSm90TmaGmmaWarpSpecializedILi4ENS5_IJNS4_1CILi1EEESB_SB_EEENS1_35KernelTmaWarpSpecializedCooperativeEEENS5_IJNSA_ILi384EEENSA_ILi48EEENSA_ILi64EEEEEENS_6half_tENS5_IJlSB_lEEESJ_SK_NS4_8TiledMMAINS4_8MMA_AtomIJNS4_4SM904GMMA25MMA_64x16x16_F32F16F16_SSILNSO_5MajorE0ELSQ_0ELNSO_7ScaleInE1ELSR_1EEEEEENS4_6LayoutINS5_IJNSA_ILi2EEESB_SB_EEENS5_IJSB_NSA_ILi0EEESX_EEEEENS5_IJNS4_10UnderscoreES10_S10_EEEEENS4_13SM90_TMA_LOADENS4_14ComposedLayoutINS4_7SwizzleILi3ELi4ELi3EEENS4_18smem_ptr_flag_bitsILi16EEENSU_INS5_IJNSA_ILi8EEESH_EEENS5_IJSH_SB_EEEEEEEvNS4_8identityES13_S1D_vS1E_EENS_8epilogue10collective6detail29Sm90TmaWarpSpecializedAdapterINS1H_15DefaultEpilogueISJ_SK_SK_NS1G_6thread17LinearCombinationISJ_Li1EffLNS1L_9ScaleType4KindE0ELNS_15FloatRoundStyleE2ESJ_EENS1_15EpilogueDefaultEEEEEvvEEEEvNT_6ParamsE --------------------------
	.section	.nv.info._ZN7cutlass13device_kernelINS_4gemm6kernel13GemmUniversalIN4cute5tupleIJiiiiEEENS1_10collective13CollectiveMmaINS1_34MainloopSm90TmaGmmaWarpSpecializedILi4ENS5_IJNS4_1CILi1EEESB_SB_EEENS1_35KernelTmaWarpSpecializedCooperativeEEENS5_IJNSA_ILi384EEENSA_ILi48EEENSA_ILi64EEEEEENS_6half_tENS5_IJlSB_lEEESJ_SK_NS4_8TiledMMAINS4_8MMA_AtomIJNS4_4SM904GMMA25MMA_64x16x16_F32F16F16_SSILNSO_5MajorE0ELSQ_0ELNSO_7ScaleInE1ELSR_1EEEEEENS4_6LayoutINS5_IJNSA_ILi2EEESB_SB_EEENS5_IJSB_NSA_ILi0EEESX_EEEEENS5_IJNS4_10UnderscoreES10_S10_EEEEENS4_13SM90_TMA_LOADENS4_14ComposedLayoutINS4_7SwizzleILi3ELi4ELi3EEENS4_18smem_ptr_flag_bitsILi16EEENSU_INS5_IJNSA_ILi8EEESH_EEENS5_IJSH_SB_EEEEEEEvNS4_8identityES13_S1D_vS1E_EENS_8epilogue10collective6detail29Sm90TmaWarpSpecializedAdapterINS1H_15DefaultEpilogueISJ_SK_SK_NS1G_6thread17LinearCombinationISJ_Li1EffLNS1L_9ScaleType4KindE0ELNS_15FloatRoundStyleE2ESJ_EENS1_15EpilogueDefaultEEEEEvvEEEEvNT_6ParamsE,"",@"SHT_CUDA_INFO"
	.sectionflags	@""
	.align	4


	//----- nvinfo : EIATTR_CUDA_API_VERSION
	.align		4
        /*0000*/ 	.byte	0x04, 0x37
        /*0002*/ 	.short	(.L_21 - .L_20)
.L_20:
        /*0004*/ 	.word	0x00000082


	//----- nvinfo : EIATTR_KPARAM_INFO
	.align		4
.L_21:
        /*0008*/ 	.byte	0x04, 0x17
        /*000a*/ 	.short	(.L_23 - .L_22)
.L_22:
        /*000c*/ 	.word	0x00000000
        /*0010*/ 	.short	0x0000
        /*0012*/ 	.short	0x0070
        /*0014*/ 	.byte	0x00, 0xf0, 0x01, 0x10


	//----- nvinfo : EIATTR_SPARSE_MMA_MASK
	.align		4
.L_23:
        /*0018*/ 	.byte	0x03, 0x50
        /*001a*/ 	.short	0x0000


	//----- nvinfo : EIATTR_MAXREG_COUNT
	.align		4
        /*001c*/ 	.byte	0x03, 0x1b
        /*001e*/ 	.short	0x00a8


	//----- nvinfo : EIATTR_NUM_BARRIERS
	.align		4
        /*0020*/ 	.byte	0x02, 0x4c
        /*0022*/ 	.byte	0x01
	.zero		1


	//----- nvinfo : EIATTR_EXTERNS
	.align		4
        /*0024*/ 	.byte	0x04, 0x0f
        /*0026*/ 	.short	(.L_25 - .L_24)


	//   ....[0]....
	.align		4
.L_24:
        /*0028*/ 	.word	index@(__assertfail)


	//----- nvinfo : EIATTR_MERCURY_ISA_VERSION
	.align		4
.L_25:
        /*002c*/ 	.byte	0x03, 0x5f
        /*002e*/ 	.short	0x0101


	//----- nvinfo : EIATTR_INT_WARP_WIDE_INSTR_OFFSETS
	.align		4
        /*0030*/ 	.byte	0x04, 0x31
        /*0032*/ 	.short	(.L_27 - .L_26)


	//   ....[0]....
.L_26:
        /*0034*/ 	.word	0x000003b0


	//   ....[1]....
        /*0038*/ 	.word	0x000003c0


	//   ....[2]....
        /*003c*/ 	.word	0x000004e0


	//----- nvinfo : EIATTR_COOP_GROUP_MASK_REGIDS
	.align		4
.L_27:
        /*0040*/ 	.byte	0x04, 0x29
        /*0042*/ 	.short	(.L_29 - .L_28)


	//   ....[0]....
.L_28:
        /*0044*/ 	.word	0xffffffff


	//   ....[1]....
        /*0048*/ 	.word	0xffffffff


	//   ....[2]....
        /*004c*/ 	.word	0xffffffff


	//   ....[3]....
        /*0050*/ 	.word	0xffffffff


	//   ....[4]....
        /*0054*/ 	.word	0xffffffff


	//----- nvinfo : EIATTR_COOP_GROUP_INSTR_OFFSETS
	.align		4
.L_29:
        /*0058*/ 	.byte	0x04, 0x28
        /*005a*/ 	.short	(.L_31 - .L_30)


	//   ....[0]....
.L_30:
        /*005c*/ 	.word	0x00000060


	//   ....[1]....
        /*0060*/ 	.word	0x00000070


	//   ....[2]....
        /*0064*/ 	.word	0x00000130


	//   ....[3]....
        /*0068*/ 	.word	0x000002c0


	//   ....[4]....
        /*006c*/ 	.word	0x00001160


	//----- nvinfo : EIATTR_REG_RECONFIG
	.align		4
.L_31:
        /*0070*/ 	.byte	0x01, 0x54
	.zero		2


	//----- nvinfo : EIATTR_SYSCALL_OFFSETS
	.align		4
        /*0074*/ 	.byte	0x04, 0x46
        /*0076*/ 	.short	(.L_33 - .L_32)


	//   ....[0]....
.L_32:
        /*0078*/ 	.word	0x00001350


	//----- nvinfo : EIATTR_MBARRIER_INSTR_OFFSETS
	.align		4
.L_33:
        /*007c*/ 	.byte	0x04, 0x39
        /*007e*/ 	.short	(.L_35 - .L_34)


	//   ....[0]....
.L_34:
        /*0080*/ 	.word	0x00000230
        /*0084*/ 	.word	0x000000ff
        /*0088*/ 	.word	0x00000000
        /*008c*/ 	.short	0x0100
        /*008e*/ 	.byte	0x08
	.zero		1


	//   ....[1]....
        /*0090*/ 	.word	0x00000240
        /*0094*/ 	.word	0x000000ff
        /*0098*/ 	.word	0x00000020
        /*009c*/ 	.short	0x0100
        /*009e*/ 	.byte	0x08
	.zero		1


	//   ....[2]....
        /*00a0*/ 	.word	0x00000250
        /*00a4*/ 	.word	0x000000ff
        /*00a8*/ 	.word	0x00000008
        /*00ac*/ 	.short	0x0100
        /*00ae*/ 	.byte	0x08
	.zero		1


	//   ....[3]....
        /*00b0*/ 	.word	0x00000260
        /*00b4*/ 	.word	0x000000ff
        /*00b8*/ 	.word	0x00000028
        /*00bc*/ 	.short	0x0100
        /*00be*/ 	.byte	0x08
	.zero		1


	//   ....[4]....
        /*00c0*/ 	.word	0x00000270
        /*00c4*/ 	.word	0x000000ff
        /*00c8*/ 	.word	0x00000010
        /*00cc*/ 	.short	0x0100
        /*00ce*/ 	.byte	0x08
	.zero		1


	//   ....[5]....
        /*00d0*/ 	.word	0x00000280
        /*00d4*/ 	.word	0x000000ff
        /*00d8*/ 	.word	0x00000030
        /*00dc*/ 	.short	0x0100
        /*00de*/ 	.byte	0x08
	.zero		1


	//   ....[6]....
        /*00e0*/ 	.word	0x00000290
        /*00e4*/ 	.word	0x000000ff
        /*00e8*/ 	.word	0x00000018
        /*00ec*/ 	.short	0x0100
        /*00ee*/ 	.byte	0x08
	.zero		1


	//   ....[7]....
        /*00f0*/ 	.word	0x000002a0
        /*00f4*/ 	.word	0x000000ff
        /*00f8*/ 	.word	0x00000038
        /*00fc*/ 	.short	0x0100
        /*00fe*/ 	.byte	0x08
	.zero		1


	//   ....[8]....
        /*0100*/ 	.word	0x00000560
        /*0104*/ 	.word	0x000000ff
        /*0108*/ 	.word	0x00000050
        /*010c*/ 	.short	0x0100
        /*010e*/ 	.byte	0x08
	.zero		1


	//   ....[9]....
        /*0110*/ 	.word	0x000005c0
        /*0114*/ 	.word	0x000000ff
        /*0118*/ 	.word	0x00000058
        /*011c*/ 	.short	0x0100
        /*011e*/ 	.byte	0x08
	.zero		1


	//   ....[10]....
        /*0120*/ 	.word	0x000013d0
        /*0124*/ 	.word	0x00000003
        /*0128*/ 	.word	0x00000000
        /*012c*/ 	.short	0x010a
        /*012e*/ 	.byte	0x3f
	.zero		1


	//   ....[11]....
        /*0130*/ 	.word	0x00001430
        /*0134*/ 	.word	0x00000003
        /*0138*/ 	.word	0x00000000
        /*013c*/ 	.short	0x010a
        /*013e*/ 	.byte	0x3f
	.zero		1


	//   ....[12]....
        /*0140*/ 	.word	0x000022d0
        /*0144*/ 	.word	0x000000ff
        /*0148*/ 	.word	0x00000000
        /*014c*/ 	.short	0x010a
        /*014e*/ 	.byte	0x06
	.zero		1


	//   ....[13]....
        /*0150*/ 	.word	0x00002310
        /*0154*/ 	.word	0x000000ff
        /*0158*/ 	.word	0x00000000
        /*015c*/ 	.short	0x010a
        /*015e*/ 	.byte	0x06
	.zero		1


	//   ....[14]....
        /*0160*/ 	.word	0x000030f0
        /*0164*/ 	.word	0x000000ff
        /*0168*/ 	.word	0x00000000
        /*016c*/ 	.short	0x0101
        /*016e*/ 	.byte	0x06
	.zero		1


	//   ....[15]....
        /*0170*/ 	.word	0x00003280
        /*0174*/ 	.word	0x000000ff
        /*0178*/ 	.word	0x00000000
        /*017c*/ 	.short	0x0101
        /*017e*/ 	.byte	0x04
	.zero		1


	//   ....[16]....
        /*0180*/ 	.word	0x00009360
        /*0184*/ 	.word	0x0000000e
        /*0188*/ 	.word	0x00000020
        /*018c*/ 	.short	0x010a
        /*018e*/ 	.byte	0x3f
	.zero		1


	//   ....[17]....
        /*0190*/ 	.word	0x00009720
        /*0194*/ 	.word	0x00000005
        /*0198*/ 	.word	0x00000058
        /*019c*/ 	.short	0x0101
        /*019e*/ 	.byte	0x3f
	.zero		1


	//   ....[18]....
        /*01a0*/ 	.word	0x00009e30
        /*01a4*/ 	.word	0x00000007
        /*01a8*/ 	.word	0x00000000
        /*01ac*/ 	.short	0x010a
        /*01ae*/ 	.byte	0x3f
	.zero		1


	//   ....[19]....
        /*01b0*/ 	.word	0x00009eb0
        /*01b4*/ 	.word	0x00000008
        /*01b8*/ 	.word	0x00000000
        /*01bc*/ 	.short	0x010a
        /*01be*/ 	.byte	0x3f
	.zero		1


	//   ....[20]....
        /*01c0*/ 	.word	0x00009f40
        /*01c4*/ 	.word	0x0000000b
        /*01c8*/ 	.word	0x00000000
        /*01cc*/ 	.short	0x010a
        /*01ce*/ 	.byte	0x3f
	.zero		1


	//   ....[21]....
        /*01d0*/ 	.word	0x00009fd0
        /*01d4*/ 	.word	0x00000003
        /*01d8*/ 	.word	0x00000000
        /*01dc*/ 	.short	0x010a
        /*01de*/ 	.byte	0x3f
	.zero		1


	//   ....[22]....
        /*01e0*/ 	.word	0x0000a030
        /*01e4*/ 	.word	0x00000003
        /*01e8*/ 	.word	0x00000000
        /*01ec*/ 	.short	0x010a
        /*01ee*/ 	.byte	0x3f
	.zero		1


	//   ....[23]....
        /*01f0*/ 	.word	0x0000a090
        /*01f4*/ 	.word	0x00000004
        /*01f8*/ 	.word	0x00000000
        /*01fc*/ 	.short	0x010a
        /*01fe*/ 	.byte	0x3f
	.zero		1


	//   ....[24]....
        /*0200*/ 	.word	0x0000a160
        /*0204*/ 	.word	0x0000000e
        /*0208*/ 	.word	0x00000020
        /*020c*/ 	.short	0x010a
        /*020e*/ 	.byte	0x3f
	.zero		1


	//   ....[25]....
        /*0210*/ 	.word	0x0000a230
        /*0214*/ 	.word	0x00000007
        /*0218*/ 	.word	0x00000000
        /*021c*/ 	.short	0x010a
        /*021e*/ 	.byte	0x3f
	.zero		1


	//   ....[26]....
        /*0220*/ 	.word	0x0000a280
        /*0224*/ 	.word	0x00000008
        /*0228*/ 	.word	0x00000000
        /*022c*/ 	.short	0x010a
        /*022e*/ 	.byte	0x3f
	.zero		1


	//   ....[27]....
        /*0230*/ 	.word	0x0000a2d0
        /*0234*/ 	.word	0x0000000b
        /*0238*/ 	.word	0x00000000
        /*023c*/ 	.short	0x010a
        /*023e*/ 	.byte	0x3f
	.zero		1


	//----- nvinfo : EIATTR_NUM_MBARRIERS
	.align		4
.L_35:
        /*0240*/ 	.byte	0x03, 0x38
        /*0242*/ 	.short	0x000a


	//----- nvinfo : EIATTR_EXIT_INSTR_OFFSETS
	.align		4
        /*0244*/ 	.byte	0x04, 0x1c
        /*0246*/ 	.short	(.L_37 - .L_36)


	//   ....[0]....
.L_36:
        /*0248*/ 	.word	0x00000660


	//   ....[1]....
        /*024c*/ 	.word	0x00000f30


	//   ....[2]....
        /*0250*/ 	.word	0x00008a40


	//   ....[3]....
        /*0254*/ 	.word	0x00009070


	//   ....[4]....
        /*0258*/ 	.word	0x0000a020


	//----- nvinfo : EIATTR_MAX_THREADS
	.align		4
.L_37:
        /*025c*/ 	.byte	0x04, 0x05
        /*025e*/ 	.short	(.L_39 - .L_38)
.L_38:
        /*0260*/ 	.word	0x00000180
        /*0264*/ 	.word	0x00000001
        /*0268*/ 	.word	0x00000001


	//----- nvinfo : EIATTR_CRS_STACK_SIZE
	.align		4
.L_39:
        /*026c*/ 	.byte	0x04, 0x1e
        /*026e*/ 	.short	(.L_41 - .L_40)
.L_40:
        /*0270*/ 	.word	0x00000000


	//----- nvinfo : EIATTR_CBANK_PARAM_SIZE
	.align		4
.L_41:
        /*0274*/ 	.byte	0x03, 0x19
        /*0276*/ 	.short	0x0470


	//----- nvinfo : EIATTR_PARAM_CBANK
	.align		4
        /*0278*/ 	.byte	0x04, 0x0a
        /*027a*/ 	.short	(.L_43 - .L_42)
	.align		4
.L_42:
        /*027c*/ 	.word	index@(.nv.constant0._ZN7cutlass13device_kernelINS_4gemm6kernel13GemmUniversalIN4cute5tupleIJiiiiEEENS1_10collective13CollectiveMmaINS1_34MainloopSm90TmaGmmaWarpSpecializedILi4ENS5_IJNS4_1CILi1EEESB_SB_EEENS1_35KernelTmaWarpSpecializedCooperativeEEENS5_IJNSA_ILi384EEENSA_ILi48EEENSA_ILi64EEEEEENS_6half_tENS5_IJlSB_lEEESJ_SK_NS4_8TiledMMAINS4_8MMA_AtomIJNS4_4SM904GMMA25MMA_64x16x16_F32F16F16_SSILNSO_5MajorE0ELSQ_0ELNSO_7ScaleInE1ELSR_1EEEEEENS4_6LayoutINS5_IJNSA_ILi2EEESB_SB_EEENS5_IJSB_NSA_ILi0EEESX_EEEEENS5_IJNS4_10UnderscoreES10_S10_EEEEENS4_13SM90_TMA_LOADENS4_14ComposedLayoutINS4_7SwizzleILi3ELi4ELi3EEENS4_18smem_ptr_flag_bitsILi16EEENSU_INS5_IJNSA_ILi8EEESH_EEENS5_IJSH_SB_EEEEEEEvNS4_8identityES13_S1D_vS1E_EENS_8epilogue10collective6detail29Sm90TmaWarpSpecializedAdapterINS1H_15DefaultEpilogueISJ_SK_SK_NS1G_6thread17LinearCombinationISJ_Li1EffLNS1L_9ScaleType4KindE0ELNS_15FloatRoundStyleE2ESJ_EENS1_15EpilogueDefaultEEEEEvvEEEEvNT_6ParamsE)
        /*0280*/ 	.short	0x0210
        /*0282*/ 	.short	0x0470


	//----- nvinfo : EIATTR_SW_WAR
	.align		4
.L_43:
        /*0284*/ 	.byte	0x04, 0x36
        /*0286*/ 	.short	(.L_45 - .L_44)
.L_44:
        /*0288*/ 	.word	0x00000008
.L_45:


//--------------------- .nv.callgraph             --------------------------
	.section	.nv.callgraph,"",@"SHT_CUDA_CALLGRAPH"
	.align	4
	.sectionentsize	8
	.align		4
        /*0000*/ 	.word	0x00000000
	.align		4
        /*0004*/ 	.word	0xffffffff
	.align		4
        /*0008*/ 	.word	index@(_ZN7cutlass13device_kernelINS_4gemm6kernel13GemmUniversalIN4cute5tupleIJiiiiEEENS1_10collective13CollectiveMmaINS1_34MainloopSm90TmaGmmaWarpSpecializedILi4ENS5_IJNS4_1CILi1EEESB_SB_EEENS1_35KernelTmaWarpSpecializedCooperativeEEENS5_IJNSA_ILi384EEENSA_ILi48EEENSA_ILi64EEEEEENS_6half_tENS5_IJlSB_lEEESJ_SK_NS4_8TiledMMAINS4_8MMA_AtomIJNS4_4SM904GMMA25MMA_64x16x16_F32F16F16_SSILNSO_5MajorE0ELSQ_0ELNSO_7ScaleInE1ELSR_1EEEEEENS4_6LayoutINS5_IJNSA_ILi2EEESB_SB_EEENS5_IJSB_NSA_ILi0EEESX_EEEEENS5_IJNS4_10UnderscoreES10_S10_EEEEENS4_13SM90_TMA_LOADENS4_14ComposedLayoutINS4_7SwizzleILi3ELi4ELi3EEENS4_18smem_ptr_flag_bitsILi16EEENSU_INS5_IJNSA_ILi8EEESH_EEENS5_IJSH_SB_EEEEEEEvNS4_8identityES13_S1D_vS1E_EENS_8epilogue10collective6detail29Sm90TmaWarpSpecializedAdapterINS1H_15DefaultEpilogueISJ_SK_SK_NS1G_6thread17LinearCombinationISJ_Li1EffLNS1L_9ScaleType4KindE0ELNS_15FloatRoundStyleE2ESJ_EENS1_15EpilogueDefaultEEEEEvvEEEEvNT_6ParamsE)
	.align		4
        /*000c*/ 	.word	index@(__assertfail)
	.align		4
        /*0010*/ 	.word	0x00000000
	.align		4
        /*0014*/ 	.word	0xfffffffe
	.align		4
        /*0018*/ 	.word	0x00000000
	.align		4
        /*001c*/ 	.word	0xfffffffd
	.align		4
        /*0020*/ 	.word	0x00000000
	.align		4
        /*0024*/ 	.word	0xfffffffc


//--------------------- .nv.constant4             --------------------------
	.section	.nv.constant4,"a",@progbits
	.align	8
	.align		8
.nv.constant4:
        /*0000*/ 	.dword	__assertfail
	.align		8
        /*0008*/ 	.dword	__unnamed_1
	.align		8
        /*0010*/ 	.dword	_ZN40_INTERNAL_9ac58796_4_k_cu_7719ddf7_120924cuda3std3__45__cpo5beginE
	.align		8
        /*0018*/ 	.dword	_ZN40_INTERNAL_9ac58796_4_k_cu_7719ddf7_120924cuda3std3__45__cpo3endE
	.align		8
        /*0020*/ 	.dword	_ZN40_INTERNAL_9ac58796_4_k_cu_7719ddf7_120924cuda3std3__45__cpo6cbeginE
	.align		8
        /*0028*/ 	.dword	_ZN40_INTERNAL_9ac58796_4_k_cu_7719ddf7_120924cuda3std3__45__cpo4cendE
	.align		8
        /*0030*/ 	.dword	_ZN40_INTERNAL_9ac58796_4_k_cu_7719ddf7_120924cuda3std3__442_GLOBAL__N__9ac58796_4_k_cu_7719ddf7_120926ignoreE
	.align		8
        /*0038*/ 	.dword	_ZN40_INTERNAL_9ac58796_4_k_cu_7719ddf7_120924cuda3std3__419piecewise_constructE
	.align		8
        /*0040*/ 	.dword	_ZN40_INTERNAL_9ac58796_4_k_cu_7719ddf7_120924cuda3std3__48in_placeE
	.align		8
        /*0048*/ 	.dword	_ZN40_INTERNAL_9ac58796_4_k_cu_7719ddf7_120924cuda3std6ranges3__45__cpo4swapE
	.align		8
        /*0050*/ 	.dword	_ZN40_INTERNAL_9ac58796_4_k_cu_7719ddf7_120924cuda3std6ranges3__45__cpo9iter_moveE
	.align		8
        /*0058*/ 	.dword	_ZN40_INTERNAL_9ac58796_4_k_cu_7719ddf7_120924cute7productE
	.align		8
        /*0060*/ 	.dword	_ZN40_INTERNAL_9ac58796_4_k_cu_7719ddf7_120924cute1_E
	.align		8
        /*0068*/ 	.dword	$str$22
	.align		8
        /*0070*/ 	.dword	$str$23


//--------------------- .text._ZN7cutlass13device_kernelINS_4gemm6kernel13GemmUniversalIN4cute5tupleIJiiiiEEENS1_10collective13CollectiveMmaINS1_34MainloopSm90TmaGmmaWarpSpecializedILi4ENS5_IJNS4_1CILi1EEESB_SB_EEENS1_35KernelTmaWarpSpecializedCooperativeEEENS5_IJNSA_ILi384EEENSA_ILi48EEENSA_ILi64EEEEEENS_6half_tENS5_IJlSB_lEEESJ_SK_NS4_8TiledMMAINS4_8MMA_AtomIJNS4_4SM904GMMA25MMA_64x16x16_F32F16F16_SSILNSO_5MajorE0ELSQ_0ELNSO_7ScaleInE1ELSR_1EEEEEENS4_6LayoutINS5_IJNSA_ILi2EEESB_SB_EEENS5_IJSB_NSA_ILi0EEESX_EEEEENS5_IJNS4_10UnderscoreES10_S10_EEEEENS4_13SM90_TMA_LOADENS4_14ComposedLayoutINS4_7SwizzleILi3ELi4ELi3EEENS4_18smem_ptr_flag_bitsILi16EEENSU_INS5_IJNSA_ILi8EEESH_EEENS5_IJSH_SB_EEEEEEEvNS4_8identityES13_S1D_vS1E_EENS_8epilogue10collective6detail29Sm90TmaWarpSpecializedAdapterINS1H_15DefaultEpilogueISJ_SK_SK_NS1G_6thread17LinearCombinationISJ_Li1EffLNS1L_9ScaleType4KindE0ELNS_15FloatRoundStyleE2ESJ_EENS1_15EpilogueDefaultEEEEEvvEEEEvNT_6ParamsE --------------------------
	.section	.text._ZN7cutlass13device_kernelINS_4gemm6kernel13GemmUniversalIN4cute5tupleIJiiiiEEENS1_10collective13CollectiveMmaINS1_34MainloopSm90TmaGmmaWarpSpecializedILi4ENS5_IJNS4_1CILi1EEESB_SB_EEENS1_35KernelTmaWarpSpecializedCooperativeEEENS5_IJNSA_ILi384EEENSA_ILi48EEENSA_ILi64EEEEEENS_6half_tENS5_IJlSB_lEEESJ_SK_NS4_8TiledMMAINS4_8MMA_AtomIJNS4_4SM904GMMA25MMA_64x16x16_F32F16F16_SSILNSO_5MajorE0ELSQ_0ELNSO_7ScaleInE1ELSR_1EEEEEENS4_6LayoutINS5_IJNSA_ILi2EEESB_SB_EEENS5_IJSB_NSA_ILi0EEESX_EEEEENS5_IJNS4_10UnderscoreES10_S10_EEEEENS4_13SM90_TMA_LOADENS4_14ComposedLayoutINS4_7SwizzleILi3ELi4ELi3EEENS4_18smem_ptr_flag_bitsILi16EEENSU_INS5_IJNSA_ILi8EEESH_EEENS5_IJSH_SB_EEEEEEEvNS4_8identityES13_S1D_vS1E_EENS_8epilogue10collective6detail29Sm90TmaWarpSpecializedAdapterINS1H_15DefaultEpilogueISJ_SK_SK_NS1G_6thread17LinearCombinationISJ_Li1EffLNS1L_9ScaleType4KindE0ELNS_15FloatRoundStyleE2ESJ_EENS1_15EpilogueDefaultEEEEEvvEEEEvNT_6ParamsE,"ax",@progbits
	.align	128
.text._ZN7cutlass13device_kernelINS_4gemm6kernel13GemmUniversalIN4cute5tupleIJiiiiEEENS1_10collective13CollectiveMmaINS1_34MainloopSm90TmaGmmaWarpSpecializedILi4ENS5_IJNS4_1CILi1EEESB_SB_EEENS1_35KernelTmaWarpSpecializedCooperativeEEENS5_IJNSA_ILi384EEENSA_ILi48EEENSA_ILi64EEEEEENS_6half_tENS5_IJlSB_lEEESJ_SK_NS4_8TiledMMAINS4_8MMA_AtomIJNS4_4SM904GMMA25MMA_64x16x16_F32F16F16_SSILNSO_5MajorE0ELSQ_0ELNSO_7ScaleInE1ELSR_1EEEEEENS4_6LayoutINS5_IJNSA_ILi2EEESB_SB_EEENS5_IJSB_NSA_ILi0EEESX_EEEEENS5_IJNS4_10UnderscoreES10_S10_EEEEENS4_13SM90_TMA_LOADENS4_14ComposedLayoutINS4_7SwizzleILi3ELi4ELi3EEENS4_18smem_ptr_flag_bitsILi16EEENSU_INS5_IJNSA_ILi8EEESH_EEENS5_IJSH_SB_EEEEEEEvNS4_8identityES13_S1D_vS1E_EENS_8epilogue10collective6detail29Sm90TmaWarpSpecializedAdapterINS1H_15DefaultEpilogueISJ_SK_SK_NS1G_6thread17LinearCombinationISJ_Li1EffLNS1L_9ScaleType4KindE0ELNS_15FloatRoundStyleE2ESJ_EENS1_15EpilogueDefaultEEEEEvvEEEEvNT_6ParamsE:
        .type           _ZN7cutlass13device_kernelINS_4gemm6kernel13GemmUniversalIN4cute5tupleIJiiiiEEENS1_10collective13CollectiveMmaINS1_34MainloopSm90TmaGmmaWarpSpecializedILi4ENS5_IJNS4_1CILi1EEESB_SB_EEENS1_35KernelTmaWarpSpecializedCooperativeEEENS5_IJNSA_ILi384EEENSA_ILi48EEENSA_ILi64EEEEEENS_6half_tENS5_IJlSB_lEEESJ_SK_NS4_8TiledMMAINS4_8MMA_AtomIJNS4_4SM904GMMA25MMA_64x16x16_F32F16F16_SSILNSO_5MajorE0ELSQ_0ELNSO_7ScaleInE1ELSR_1EEEEEENS4_6LayoutINS5_IJNSA_ILi2EEESB_SB_EEENS5_IJSB_NSA_ILi0EEESX_EEEEENS5_IJNS4_10UnderscoreES10_S10_EEEEENS4_13SM90_TMA_LOADENS4_14ComposedLayoutINS4_7SwizzleILi3ELi4ELi3EEENS4_18smem_ptr_flag_bitsILi16EEENSU_INS5_IJNSA_ILi8EEESH_EEENS5_IJSH_SB_EEEEEEEvNS4_8identityES13_S1D_vS1E_EENS_8epilogue10collective6detail29Sm90TmaWarpSpecializedAdapterINS1H_15DefaultEpilogueISJ_SK_SK_NS1G_6thread17LinearCombinationISJ_Li1EffLNS1L_9ScaleType4KindE0ELNS_15FloatRoundStyleE2ESJ_EENS1_15EpilogueDefaultEEEEEvvEEEEvNT_6ParamsE,@function
        .size           _ZN7cutlass13device_kernelINS_4gemm6kernel13GemmUniversalIN4cute5tupleIJiiiiEEENS1_10collective13CollectiveMmaINS1_34MainloopSm90TmaGmmaWarpSpecializedILi4ENS5_IJNS4_1CILi1EEESB_SB_EEENS1_35KernelTmaWarpSpecializedCooperativeEEENS5_IJNSA_ILi384EEENSA_ILi48EEENSA_ILi64EEEEEENS_6half_tENS5_IJlSB_lEEESJ_SK_NS4_8TiledMMAINS4_8MMA_AtomIJNS4_4SM904GMMA25MMA_64x16x16_F32F16F16_SSILNSO_5MajorE0ELSQ_0ELNSO_7ScaleInE1ELSR_1EEEEEENS4_6LayoutINS5_IJNSA_ILi2EEESB_SB_EEENS5_IJSB_NSA_ILi0EEESX_EEEEENS5_IJNS4_10UnderscoreES10_S10_EEEEENS4_13SM90_TMA_LOADENS4_14ComposedLayoutINS4_7SwizzleILi3ELi4ELi3EEENS4_18smem_ptr_flag_bitsILi16EEENSU_INS5_IJNSA_ILi8EEESH_EEENS5_IJSH_SB_EEEEEEEvNS4_8identityES13_S1D_vS1E_EENS_8epilogue10collective6detail29Sm90TmaWarpSpecializedAdapterINS1H_15DefaultEpilogueISJ_SK_SK_NS1G_6thread17LinearCombinationISJ_Li1EffLNS1L_9ScaleType4KindE0ELNS_15FloatRoundStyleE2ESJ_EENS1_15EpilogueDefaultEEEEEvvEEEEvNT_6ParamsE,(.L_x_204 - _ZN7cutlass13device_kernelINS_4gemm6kernel13GemmUniversalIN4cute5tupleIJiiiiEEENS1_10collective13CollectiveMmaINS1_34MainloopSm90TmaGmmaWarpSpecializedILi4ENS5_IJNS4_1CILi1EEESB_SB_EEENS1_35KernelTmaWarpSpecializedCooperativeEEENS5_IJNSA_ILi384EEENSA_ILi48EEENSA_ILi64EEEEEENS_6half_tENS5_IJlSB_lEEESJ_SK_NS4_8TiledMMAINS4_8MMA_AtomIJNS4_4SM904GMMA25MMA_64x16x16_F32F16F16_SSILNSO_5MajorE0ELSQ_0ELNSO_7ScaleInE1ELSR_1EEEEEENS4_6LayoutINS5_IJNSA_ILi2EEESB_SB_EEENS5_IJSB_NSA_ILi0EEESX_EEEEENS5_IJNS4_10UnderscoreES10_S10_EEEEENS4_13SM90_TMA_LOADENS4_14ComposedLayoutINS4_7SwizzleILi3ELi4ELi3EEENS4_18smem_ptr_flag_bitsILi16EEENSU_INS5_IJNSA_ILi8EEESH_EEENS5_IJSH_SB_EEEEEEEvNS4_8identityES13_S1D_vS1E_EENS_8epilogue10collective6detail29Sm90TmaWarpSpecializedAdapterINS1H_15DefaultEpilogueISJ_SK_SK_NS1G_6thread17LinearCombinationISJ_Li1EffLNS1L_9ScaleType4KindE0ELNS_15FloatRoundStyleE2ESJ_EENS1_15EpilogueDefaultEEEEEvvEEEEvNT_6ParamsE)
        .other          _ZN7cutlass13device_kernelINS_4gemm6kernel13GemmUniversalIN4cute5tupleIJiiiiEEENS1_10collective13CollectiveMmaINS1_34MainloopSm90TmaGmmaWarpSpecializedILi4ENS5_IJNS4_1CILi1EEESB_SB_EEENS1_35KernelTmaWarpSpecializedCooperativeEEENS5_IJNSA_ILi384EEENSA_ILi48EEENSA_ILi64EEEEEENS_6half_tENS5_IJlSB_lEEESJ_SK_NS4_8TiledMMAINS4_8MMA_AtomIJNS4_4SM904GMMA25MMA_64x16x16_F32F16F16_SSILNSO_5MajorE0ELSQ_0ELNSO_7ScaleInE1ELSR_1EEEEEENS4_6LayoutINS5_IJNSA_ILi2EEESB_SB_EEENS5_IJSB_NSA_ILi0EEESX_EEEEENS5_IJNS4_10UnderscoreES10_S10_EEEEENS4_13SM90_TMA_LOADENS4_14ComposedLayoutINS4_7SwizzleILi3ELi4ELi3EEENS4_18smem_ptr_flag_bitsILi16EEENSU_INS5_IJNSA_ILi8EEESH_EEENS5_IJSH_SB_EEEEEEEvNS4_8identityES13_S1D_vS1E_EENS_8epilogue10collective6detail29Sm90TmaWarpSpecializedAdapterINS1H_15DefaultEpilogueISJ_SK_SK_NS1G_6thread17LinearCombinationISJ_Li1EffLNS1L_9ScaleType4KindE0ELNS_15FloatRoundStyleE2ESJ_EENS1_15EpilogueDefaultEEEEEvvEEEEvNT_6ParamsE,@"STO_CUDA_ENTRY STV_DEFAULT"
_ZN7cutlass13device_kernelINS_4gemm6kernel13GemmUniversalIN4cute5tupleIJiiiiEEENS1_10collective13CollectiveMmaINS1_34MainloopSm90TmaGmmaWarpSpecializedILi4ENS5_IJNS4_1CILi1EEESB_SB_EEENS1_35KernelTmaWarpSpecializedCooperativeEEENS5_IJNSA_ILi384EEENSA_ILi48EEENSA_ILi64EEEEEENS_6half_tENS5_IJlSB_lEEESJ_SK_NS4_8TiledMMAINS4_8MMA_AtomIJNS4_4SM904GMMA25MMA_64x16x16_F32F16F16_SSILNSO_5MajorE0ELSQ_0ELNSO_7ScaleInE1ELSR_1EEEEEENS4_6LayoutINS5_IJNSA_ILi2EEESB_SB_EEENS5_IJSB_NSA_ILi0EEESX_EEEEENS5_IJNS4_10UnderscoreES10_S10_EEEEENS4_13SM90_TMA_LOADENS4_14ComposedLayoutINS4_7SwizzleILi3ELi4ELi3EEENS4_18smem_ptr_flag_bitsILi16EEENSU_INS5_IJNSA_ILi8EEESH_EEENS5_IJSH_SB_EEEEEEEvNS4_8identityES13_S1D_vS1E_EENS_8epilogue10collective6detail29Sm90TmaWarpSpecializedAdapterINS1H_15DefaultEpilogueISJ_SK_SK_NS1G_6thread17LinearCombinationISJ_Li1EffLNS1L_9ScaleType4KindE0ELNS_15FloatRoundStyleE2ESJ_EENS1_15EpilogueDefaultEEEEEvvEEEEvNT_6ParamsE:
[----:B------:R-:W0:Y:S01]  /*0000*/  LDC R1, c[0x0][0x28] ;  /* 0x00000a00ff017b82 */ /* 0x000e220000000800 */
[----:B------:R-:W1:Y:S01]  /*0010*/  S2R R4, SR_TID.X ;  /* 0x0000000000047919 */ /* 0x000e620000002100 */
[----:B------:R-:W-:Y:S01]  /*0020*/  ELECT P0, URZ, PT ;  /* 0x00000000003f782f */ /* 0x000fe20003800000 */
[----:B------:R-:W-:Y:S01]  /*0030*/  BSSY B0, `(.L_x_0) ;  /* 0x000000f000007945 */ /* 0x000fe20003800000 */
[--C-:B-1----:R-:W-:Y:S02]  /*0040*/  SHF.R.U32.HI R0, RZ, 0x5, R4.reuse ;  /* 0x00000005ff007819 */ /* 0x102fe40000011604 */
[----:B------:R-:W-:-:S03]  /*0050*/  SHF.R.U32.HI R14, RZ, 0x7, R4 ;  /* 0x00000007ff0e7819 */ /* 0x000fc60000011604 */
[----:B------:R-:W1:Y:S04]  /*0060*/  SHFL.IDX PT, R5, R0, RZ, 0x1f ;  /* 0x00001fff00057589 */ /* 0x000e6800000e0000 */
[----:B------:R2:W3:Y:S01]  /*0070*/  SHFL.IDX PT, R10, R14, RZ, 0x1f ;  /* 0x00001fff0e0a7589 */ /* 0x0004e200000e0000 */
[----:B-1----:R-:W-:-:S13]  /*0080*/  ISETP.NE.OR P0, PT, R5, RZ, !P0 ;  /* 0x000000ff0500720c */ /* 0x002fda0004705670 */
[----:B0-23--:R-:W-:Y:S05]  /*0090*/  @P0 BRA `(.L_x_1) ;  /* 0x0000000000200947 */ /* 0x00dfea0003800000 */
[----:B------:R-:W-:Y:S02]  /*00a0*/  ULDC.64 UR4, c[0x0][0x198] ;  /* 0x0000660000047ab9 */ /* 0x000fe40000000a00 */
[----:B------:R-:W-:Y:S02]  /*00b0*/  UIADD3 UR6, UP0, UR4, 0xf0, URZ ;  /* 0x000000f004067890 */ /* 0x000fe4000ff1e03f */
[----:B------:R-:W-:Y:S02]  /*00c0*/  UIADD3 UR4, UP1, UR4, 0x1f0, URZ ;  /* 0x000001f004047890 */ /* 0x000fe4000ff3e03f */
[----:B------:R-:W-:Y:S02]  /*00d0*/  UIADD3.X UR7, URZ, UR5, URZ, UP0, !UPT ;  /* 0x000000053f077290 */ /* 0x000fe400087fe43f */
[----:B------:R-:W-:-:S07]  /*00e0*/  UIADD3.X UR5, URZ, UR5, URZ, UP1, !UPT ;  /* 0x000000053f057290 */ /* 0x000fce0008ffe43f */
[----:B------:R0:W-:Y:S02]  /*00f0*/  UTMACCTL.PF [UR6] ;  /* 0x00000000060079b9 */ /* 0x0001e40008040000 */
[----:B------:R0:W-:Y:S02]  /*0100*/  UTMACCTL.PF [UR4] ;  /* 0x00000000040079b9 */ /* 0x0001e40008040000 */
[----:B0-----:R-:W-:Y:S01]  /*0110*/  NOP ;  /* 0x0000000000007918 */ /* 0x001fe20000000000 */
.L_x_1:
[----:B------:R-:W-:Y:S05]  /*0120*/  BSYNC B0 ;  /* 0x0000000000007941 */ /* 0x000fea0003800000 */
.L_x_0:
[----:B------:R-:W0:Y:S02]  /*0130*/  SHFL.IDX PT, R2, R0, RZ, 0x1f ;  /* 0x00001fff00027589 */ /* 0x000e2400000e0000 */
[----:B0-----:R-:W-:-:S13]  /*0140*/  ISETP.NE.AND P0, PT, R2, RZ, PT ;  /* 0x000000ff0200720c */ /* 0x001fda0003f05270 */
[----:B------:R-:W-:Y:S05]  /*0150*/  @P0 BRA `(.L_x_2) ;  /* 0x0000000000580947 */ /* 0x000fea0003800000 */
[----:B------:R-:W0:Y:S01]  /*0160*/  S2UR UR8, SR_CgaCtaId ;  /* 0x00000000000879c3 */ /* 0x000e220000008800 */
[----:B------:R-:W-:Y:S01]  /*0170*/  UMOV UR4, 0x400 ;  /* 0x0000040000047882 */ /* 0x000fe20000000000 */
[----:B------:R-:W-:Y:S01]  /*0180*/  UMOV UR5, 0x1 ;  /* 0x0000000100057882 */ /* 0x000fe20000000000 */
[----:B------:R-:W-:Y:S01]  /*0190*/  UMOV UR6, 0x100 ;  /* 0x0000010000067882 */ /* 0x000fe20000000000 */
[----:B------:R-:W-:Y:S01]  /*01a0*/  ELECT P0, URZ, PT ;  /* 0x00000000003f782f */ /* 0x000fe20003800000 */
[----:B------:R-:W-:-:S04]  /*01b0*/  UIADD3 UR6, -UR6, 0x100000, URZ ;  /* 0x0010000006067890 */ /* 0x000fc8000fffe13f */
[----:B------:R-:W-:Y:S02]  /*01c0*/  USHF.L.U32 UR7, UR6, 0xb, URZ ;  /* 0x0000000b06077899 */ /* 0x000fe4000800063f */
[----:B------:R-:W-:Y:S02]  /*01d0*/  USHF.L.U32 UR6, UR6, 0x1, URZ ;  /* 0x0000000106067899 */ /* 0x000fe4000800063f */
[----:B0-----:R-:W-:Y:S02]  /*01e0*/  ULEA UR8, UR8, UR4, 0x18 ;  /* 0x0000000408087291 */ /* 0x001fe4000f8ec03f */
[----:B------:R-:W-:-:S04]  /*01f0*/  UIADD3 UR4, -UR5, 0x100000, URZ ;  /* 0x0010000005047890 */ /* 0x000fc8000fffe13f */
[----:B------:R-:W-:Y:S02]  /*0200*/  USHF.L.U32 UR5, UR4, 0xb, URZ ;  /* 0x0000000b04057899 */ /* 0x000fe4000800063f */
[----:B------:R-:W-:Y:S01]  /*0210*/  USHF.L.U32 UR4, UR4, 0x1, URZ ;  /* 0x0000000104047899 */ /* 0x000fe2000800063f */
[----:B------:R-:W0:Y:S11]  /*0220*/  FENCE.VIEW.ASYNC.S ;  /* 0x00000000000073c6 */ /* 0x000e360000000000 */
[----:B0-----:R0:W1:Y:S01]  /*0230*/  SYNCS.EXCH.64 URZ, [UR8], UR4 ;  /* 0x00000004083f75b2 */ /* 0x0010620008000100 */
[----:B------:R0:W2:Y:S01]  /*0240*/  SYNCS.EXCH.64 URZ, [UR8+0x20], UR6 ;  /* 0x00002006083f75b2 */ /* 0x0000a20008000100 */
[----:B------:R0:W3:Y:S01]  /*0250*/  SYNCS.EXCH.64 URZ, [UR8+0x8], UR4 ;  /* 0x00000804083f75b2 */ /* 0x0000e20008000100 */
[----:B------:R0:W4:Y:S01]  /*0260*/  SYNCS.EXCH.64 URZ, [UR8+0x28], UR6 ;  /* 0x00002806083f75b2 */ /* 0x0001220008000100 */
[----:B------:R0:W0:Y:S01]  /*0270*/  SYNCS.EXCH.64 URZ, [UR8+0x10], UR4 ;  /* 0x00001004083f75b2 */ /* 0x0000220008000100 */
[----:B------:R0:W0:Y:S01]  /*0280*/  SYNCS.EXCH.64 URZ, [UR8+0x30], UR6 ;  /* 0x00003006083f75b2 */ /* 0x0000220008000100 */
[----:B------:R0:W0:Y:S01]  /*0290*/  SYNCS.EXCH.64 URZ, [UR8+0x18], UR4 ;  /* 0x00001804083f75b2 */ /* 0x0000220008000100 */
[----:B------:R0:W0:Y:S01]  /*02a0*/  SYNCS.EXCH.64 URZ, [UR8+0x38], UR6 ;  /* 0x00003806083f75b2 */ /* 0x0000220008000100 */
[----:B------:R-:W-:Y:S01]  /*02b0*/  NOP ;  /* 0x0000000000007918 */ /* 0x000fe20000000000 */
.L_x_2:
[----:B------:R-:W5:Y:S01]  /*02c0*/  SHFL.IDX PT, R0, R0, RZ, 0x1f ;  /* 0x00001fff00007589 */ /* 0x000f6200000e0000 */
[----:B------:R-:W-:Y:S01]  /*02d0*/  ELECT P0, URZ, PT ;  /* 0x00000000003f782f */ /* 0x000fe20003800000 */
[----:B------:R-:W1:Y:S01]  /*02e0*/  LDC R2, c[0x0][0x65c] ;  /* 0x00019700ff027b82 */ /* 0x000e620000000800 */
[----:B0-----:R-:W-:Y:S01]  /*02f0*/  UMOV UR4, 0x20 ;  /* 0x0000002000047882 */ /* 0x001fe20000000000 */
[----:B------:R-:W0:Y:S01]  /*0300*/  S2R R3, SR_CTAID.Y ;  /* 0x0000000000037919 */ /* 0x000e220000002600 */
[----:B------:R-:W-:Y:S01]  /*0310*/  NOP ;  /* 0x0000000000007918 */ /* 0x000fe20000000000 */
[----:B------:R-:W-:Y:S01]  /*0320*/  ISETP.NE.AND P2, PT, R10, RZ, PT ;  /* 0x000000ff0a00720c */ /* 0x000fe20003f45270 */
[----:B------:R-:W-:Y:S01]  /*0330*/  NOP ;  /* 0x0000000000007918 */ /* 0x000fe20000000000 */
[----:B------:R-:W2:Y:S01]  /*0340*/  S2R R6, SR_CTAID.X ;  /* 0x0000000000067919 */ /* 0x000ea20000002500 */
[----:B------:R-:W-:Y:S01]  /*0350*/  IMAD.MOV.U32 R7, RZ, RZ, RZ ;  /* 0x000000ffff077224 */ /* 0x000fe200078e00ff */
[----:B-----5:R-:W-:-:S02]  /*0360*/  ISETP.NE.OR P0, PT, R0, RZ, !P0 ;  /* 0x000000ff0000720c */ /* 0x020fc40004705670 */
[----:B-1----:R-:W-:-:S04]  /*0370*/  ISETP.NE.AND P3, PT, R2, 0x1, PT ;  /* 0x000000010200780c */ /* 0x002fc80003f65270 */
[----:B------:R-:W-:Y:S02]  /*0380*/  P2R R0, PR, RZ, 0x8 ;  /* 0x00000008ff007803 */ /* 0x000fe40000000000 */
[----:B------:R-:W-:-:S04]  /*0390*/  SHF.R.S32.HI R0, RZ, 0x1f, R5 ;  /* 0x0000001fff007819 */ /* 0x000fc80000011405 */
[----:B------:R-:W-:Y:S01]  /*03a0*/  LEA.HI R0, R0, R5, RZ, 0x2 ;  /* 0x0000000500007211 */ /* 0x000fe200078f10ff */
[----:B------:R-:W-:Y:S01]  /*03b0*/  VOTEU.ALL UP0, P0 ;  /* 0x00000000003f7886 */ /* 0x000fe20000000000 */
[----:B------:R-:W-:Y:S01]  /*03c0*/  VOTEU.ALL UP1, P0 ;  /* 0x00000000003f7886 */ /* 0x000fe20000020000 */
[----:B------:R-:W2:Y:S01]  /*03d0*/  @P3 LDC R17, c[0x0][0x10] ;  /* 0x00000400ff113b82 */ /* 0x000ea20000000800 */
[----:B------:R-:W-:Y:S01]  /*03e0*/  LOP3.LUT R0, R0, 0xfffffffc, RZ, 0xc0, !PT ;  /* 0xfffffffc00007812 */ /* 0x000fe200078ec0ff */
[----:B0-----:R-:W-:Y:S01]  /*03f0*/  @P3 IMAD.MOV.U32 R8, RZ, RZ, R3 ;  /* 0x000000ffff083224 */ /* 0x001fe200078e0003 */
[----:B------:R-:W-:Y:S01]  /*0400*/  @!UP0 UMOV UR6, 0x400 ;  /* 0x0000040000068882 */ /* 0x000fe20000000000 */
[----:B------:R-:W-:-:S04]  /*0410*/  @!UP0 UIADD3 UR4, -UR4, 0x100000, URZ ;  /* 0x0010000004048890 */ /* 0x000fc8000fffe13f */
[----:B------:R-:W-:Y:S02]  /*0420*/  @!UP0 USHF.L.U32 UR5, UR4, 0xb, URZ ;  /* 0x0000000b04058899 */ /* 0x000fe4000800063f */
[----:B------:R-:W-:Y:S01]  /*0430*/  @!UP0 USHF.L.U32 UR4, UR4, 0x1, URZ ;  /* 0x0000000104048899 */ /* 0x000fe2000800063f */
[----:B------:R-:W-:Y:S02]  /*0440*/  @P3 IMAD.MOV.U32 R9, RZ, RZ, RZ ;  /* 0x000000ffff093224 */ /* 0x000fe400078e00ff */
[----:B------:R-:W-:Y:S01]  /*0450*/  IMAD.IADD R0, R5, 0x1, -R0 ;  /* 0x0000000105007824 */ /* 0x000fe200078e0a00 */
[----:B------:R-:W0:Y:S01]  /*0460*/  @!UP0 S2UR UR7, SR_CgaCtaId ;  /* 0x00000000000789c3 */ /* 0x000e220000008800 */
[----:B------:R-:W-:-:S03]  /*0470*/  @P3 IMAD.MOV.U32 R5, RZ, RZ, RZ ;  /* 0x000000ffff053224 */ /* 0x000fc600078e00ff */
[----:B------:R-:W-:-:S04]  /*0480*/  ISETP.NE.AND P1, PT, R0, 0x3, PT ;  /* 0x000000030000780c */ /* 0x000fc80003f25270 */
[----:B------:R-:W1:Y:S01]  /*0490*/  @!P3 LDC R11, c[0x0][0xc] ;  /* 0x00000300ff0bbb82 */ /* 0x000e620000000800 */
[----:B--2---:R-:W-:-:S04]  /*04a0*/  @P3 IMAD.WIDE.U32 R16, R6, R17, R8 ;  /* 0x0000001106103225 */ /* 0x004fc800078e0008 */
[----:B------:R-:W-:Y:S01]  /*04b0*/  @P3 IMAD.IADD R17, R17, 0x1, R5 ;  /* 0x0000000111113824 */ /* 0x000fe200078e0205 */
[----:B------:R-:W-:Y:S01]  /*04c0*/  LOP3.LUT R5, R4, 0x7f, RZ, 0xc0, !PT ;  /* 0x0000007f04057812 */ /* 0x000fe200078ec0ff */
[----:B0-----:R-:W-:Y:S01]  /*04d0*/  @!UP0 ULEA UR8, UR7, UR6, 0x18 ;  /* 0x0000000607088291 */ /* 0x001fe2000f8ec03f */
[----:B------:R-:W-:Y:S02]  /*04e0*/  VOTEU.ALL UP0, P0 ;  /* 0x00000000003f7886 */ /* 0x000fe40000000000 */
[----:B------:R-:W-:Y:S01]  /*04f0*/  ULDC UR6, c[0x0][0xc] ;  /* 0x0000030000067ab9 */ /* 0x000fe20000000800 */
[----:B------:R-:W-:Y:S01]  /*0500*/  ISETP.EQ.OR P0, PT, R0, RZ, !P1 ;  /* 0x000000ff0000720c */ /* 0x000fe20004f02670 */
[----:B------:R-:W-:-:S03]  /*0510*/  ULDC UR7, c[0x0][0x10] ;  /* 0x0000040000077ab9 */ /* 0x000fc60000000800 */
[C---:B------:R-:W-:Y:S01]  /*0520*/  ISETP.EQ.AND P0, PT, R10.reuse, RZ, P0 ;  /* 0x000000ff0a00720c */ /* 0x040fe20000702270 */
[----:B------:R-:W-:Y:S02]  /*0530*/  VIADD R10, R10, 0xffffffff ;  /* 0xffffffff0a0a7836 */ /* 0x000fe40000000000 */
[----:B-1----:R-:W-:Y:S01]  /*0540*/  @!P3 IMAD.WIDE.U32 R8, R11, R3, R6 ;  /* 0x000000030b08b225 */ /* 0x002fe200078e0006 */
[----:B------:R-:W0:Y:S02]  /*0550*/  FENCE.VIEW.ASYNC.S ;  /* 0x00000000000073c6 */ /* 0x000e240000000000 */
[----:B0-----:R-:W3:Y:S01]  /*0560*/  @!UP0 SYNCS.EXCH.64 URZ, [UR8+0x50], UR4 ;  /* 0x00005004083f85b2 */ /* 0x001ee20008000100 */
[----:B------:R-:W-:Y:S02]  /*0570*/  SEL R18, RZ, 0x1, !P0 ;  /* 0x00000001ff127807 */ /* 0x000fe40004000000 */
[----:B------:R-:W-:Y:S01]  /*0580*/  ISETP.GE.U32.AND P1, PT, R10, 0x2, PT ;  /* 0x000000020a00780c */ /* 0x000fe20003f26070 */
[----:B------:R-:W-:-:S02]  /*0590*/  @!P3 IMAD.MOV.U32 R16, RZ, RZ, R8 ;  /* 0x000000ffff10b224 */ /* 0x000fc400078e0008 */
[----:B------:R-:W-:Y:S01]  /*05a0*/  @!P3 IMAD.MOV.U32 R17, RZ, RZ, R9 ;  /* 0x000000ffff11b224 */ /* 0x000fe200078e0009 */
[----:B------:R-:W-:Y:S01]  /*05b0*/  SEL R18, R18, 0x2, P1 ;  /* 0x0000000212127807 */ /* 0x000fe20000800000 */
[----:B------:R0:W3:Y:S01]  /*05c0*/  @!UP1 SYNCS.EXCH.64 URZ, [UR8+0x58], UR4 ;  /* 0x00005804083f95b2 */ /* 0x0000e20008000100 */
[----:B------:R-:W-:Y:S01]  /*05d0*/  NOP ;  /* 0x0000000000007918 */ /* 0x000fe20000000000 */
[----:B0-----:R-:W-:-:S03]  /*05e0*/  UIMAD.WIDE.U32 UR4, UR6, UR7, URZ ;  /* 0x00000007060472a5 */ /* 0x001fc6000f8e003f */
[----:B------:R-:W-:Y:S02]  /*05f0*/  ULDC UR6, c[0x0][0x14] ;  /* 0x0000050000067ab9 */ /* 0x000fe40000000800 */
[----:B------:R-:W-:Y:S02]  /*0600*/  UIMAD.WIDE.U32 UR44, UR4, UR6, URZ ;  /* 0x00000006042c72a5 */ /* 0x000fe4000f8e003f */
[----:B------:R-:W-:-:S04]  /*0610*/  UIMAD UR38, UR5, UR6, URZ ;  /* 0x00000006052672a4 */ /* 0x000fc8000f8e023f */
[----:B------:R-:W-:Y:S01]  /*0620*/  UIADD3 UR38, UR45, UR38, URZ ;  /* 0x000000262d267290 */ /* 0x000fe2000fffe03f */
[----:B---34-:R-:W-:Y:S06]  /*0630*/  BAR.SYNC.DEFER_BLOCKING 0x0 ;  /* 0x0000000000007b1d */ /* 0x018fec0000010000 */
[----:B------:R-:W-:Y:S05]  /*0640*/  @!P2 BRA `(.L_x_3) ;  /* 0x000000840000a947 */ /* 0x000fea0003800000 */
[----:B------:R-:W-:-:S13]  /*0650*/  ISETP.GT.U32.AND P0, PT, R10, 0x1, PT ;  /* 0x000000010a00780c */ /* 0x000fda0003f04070 */
[----:B------:R-:W-:Y:S05]  /*0660*/  @P0 EXIT ;  /* 0x000000000000094d */ /* 0x000fea0003800000 */
[----:B------:R-:W-:Y:S01]  /*0670*/  ULDC.64 UR4, c[0x0][0x650] ;  /* 0x0001940000047ab9 */ /* 0x000fe20000000a00 */
[----:B------:R-:W-:Y:S01]  /*0680*/  PRMT R0, RZ, 0x7610, R0 ;  /* 0x00007610ff007816 */ /* 0x000fe20000000000 */
[----:B------:R-:W-:Y:S01]  /*0690*/  IMAD.MOV.U32 R105, RZ, RZ, -0x1 ;  /* 0xffffffffff697424 */ /* 0x000fe200078e00ff */
[----:B------:R-:W-:Y:S01]  /*06a0*/  ISETP.GE.U32.AND P0, PT, R16, UR4, PT ;  /* 0x0000000410007c0c */ /* 0x000fe2000bf06070 */
[----:B------:R-:W-:Y:S02]  /*06b0*/  IMAD.MOV.U32 R103, RZ, RZ, -0x1 ;  /* 0xffffffffff677424 */ /* 0x000fe400078e00ff */
[----:B------:R-:W-:Y:S01]  /*06c0*/  IMAD.MOV.U32 R19, RZ, RZ, -0x1 ;  /* 0xffffffffff137424 */ /* 0x000fe200078e00ff */
[----:B------:R-:W-:-:S13]  /*06d0*/  ISETP.GE.U32.AND.EX P0, PT, R17, UR5, PT, P0 ;  /* 0x0000000511007c0c */ /* 0x000fda000bf06100 */
[----:B------:R-:W-:Y:S05]  /*06e0*/  @P0 BRA `(.L_x_4) ;  /* 0x0000000400580947 */ /* 0x000fea0003800000 */
[----:B------:R-:W0:Y:S01]  /*06f0*/  LDC.64 R20, c[0x0][0x628] ;  /* 0x00018a00ff147b82 */ /* 0x000e220000000a00 */
[----:B------:R-:W-:Y:S02]  /*0700*/  IMAD.MOV.U32 R8, RZ, RZ, R16 ;  /* 0x000000ffff087224 */ /* 0x000fe400078e0010 */
[----:B------:R-:W-:-:S05]  /*0710*/  IMAD.MOV.U32 R9, RZ, RZ, R17 ;  /* 0x000000ffff097224 */ /* 0x000fca00078e0011 */
[----:B------:R-:W1:Y:S08]  /*0720*/  LDC R0, c[0x0][0x630] ;  /* 0x00018c00ff007b82 */ /* 0x000e700000000800 */
[----:B------:R-:W2:Y:S01]  /*0730*/  LDC.64 R22, c[0x0][0x620] ;  /* 0x00018800ff167b82 */ /* 0x000ea20000000a00 */
[----:B0-----:R-:W-:-:S04]  /*0740*/  ISETP.NE.U32.AND P0, PT, R20, RZ, PT ;  /* 0x000000ff1400720c */ /* 0x001fc80003f05070 */
[----:B------:R-:W-:-:S13]  /*0750*/  ISETP.NE.AND.EX P0, PT, R21, RZ, PT, P0 ;  /* 0x000000ff1500720c */ /* 0x000fda0003f05300 */
[----:B-12---:R-:W-:Y:S05]  /*0760*/  @!P0 BRA `(.L_x_5) ;  /* 0x0000000000288947 */ /* 0x006fea0003800000 */
[----:B------:R-:W0:Y:S02]  /*0770*/  LDC R13, c[0x0][0x634] ;  /* 0x00018d00ff0d7b82 */ /* 0x000e240000000800 */
[----:B0-----:R-:W-:-:S05]  /*0780*/  IADD3 R13, P0, R16, R13, RZ ;  /* 0x0000000d100d7210 */ /* 0x001fca0007f1e0ff */
[----:B------:R-:W-:-:S04]  /*0790*/  IMAD.X R15, RZ, RZ, R17, P0 ;  /* 0x000000ffff0f7224 */ /* 0x000fc800000e0611 */
[----:B------:R-:W-:-:S04]  /*07a0*/  IMAD.WIDE.U32 R8, R15, R20, RZ ;  /* 0x000000140f087225 */ /* 0x000fc800078e00ff */
[----:B------:R-:W-:-:S04]  /*07b0*/  IMAD.WIDE.U32 R10, P0, R13, R21, R8 ;  /* 0x000000150d0a7225 */ /* 0x000fc80007800008 */
[----:B------:R-:W-:-:S04]  /*07c0*/  IMAD.WIDE.U32 R8, R13, R20, RZ ;  /* 0x000000140d087225 */ /* 0x000fc800078e00ff */
[----:B------:R-:W-:Y:S01]  /*07d0*/  IMAD.X R13, RZ, RZ, RZ, P0 ;  /* 0x000000ffff0d7224 */ /* 0x000fe200000e06ff */
[----:B------:R-:W-:Y:S01]  /*07e0*/  IADD3 RZ, P0, R9, R10, RZ ;  /* 0x0000000a09ff7210 */ /* 0x000fe20007f1e0ff */
[----:B------:R-:W-:-:S04]  /*07f0*/  IMAD.MOV.U32 R12, RZ, RZ, R11 ;  /* 0x000000ffff0c7224 */ /* 0x000fc800078e000b */
[----:B------:R-:W-:-:S08]  /*0800*/  IMAD.WIDE.U32.X R8, R15, R21, R12, P0 ;  /* 0x000000150f087225 */ /* 0x000fd000000e040c */
.L_x_5:
[-CC-:B------:R-:W-:Y:S01]  /*0810*/  SHF.R.U64 R25, R8, R0.reuse, R9.reuse ;  /* 0x0000000008197219 */ /* 0x180fe20000001209 */
[----:B------:R-:W0:Y:S01]  /*0820*/  LDC R12, c[0x0][0x618] ;  /* 0x00018600ff0c7b82 */ /* 0x000e220000000800 */
[----:B------:R-:W-:Y:S01]  /*0830*/  SHF.R.U32.HI R7, RZ, R0, R9 ;  /* 0x00000000ff077219 */ /* 0x000fe20000011609 */
[----:B------:R-:W-:Y:S01]  /*0840*/  ULDC UR4, c[0x0][0x150] ;  /* 0x0000540000047ab9 */ /* 0x000fe20000000800 */
[----:B------:R-:W-:Y:S02]  /*0850*/  IADD3 R11, P0, RZ, -R25, RZ ;  /* 0x80000019ff0b7210 */ /* 0x000fe40007f1e0ff */
[----:B------:R-:W-:-:S03]  /*0860*/  I2FP.F32.U32 R0, R6 ;  /* 0x0000000600007245 */ /* 0x000fc60000201000 */
[----:B------:R-:W1:Y:S01]  /*0870*/  LDC.64 R30, c[0x0][0x640] ;  /* 0x00019000ff1e7b82 */ /* 0x000e620000000a00 */
[----:B------:R-:W-:Y:S02]  /*0880*/  IMAD.X R13, RZ, RZ, ~R7, P0 ;  /* 0x000000ffff0d7224 */ /* 0x000fe400000e0e07 */
[----:B------:R-:W-:Y:S01]  /*0890*/  FMUL R0, R0, UR4 ;  /* 0x0000000400007c20 */ /* 0x000fe20008400000 */
[----:B------:R-:W-:Y:S01]  /*08a0*/  IMAD.WIDE.U32 R8, R11, R22, R16 ;  /* 0x000000160b087225 */ /* 0x000fe200078e0010 */
[----:B------:R-:W-:-:S03]  /*08b0*/  ULDC UR4, c[0x0][0x154] ;  /* 0x0000550000047ab9 */ /* 0x000fc60000000800 */
[----:B------:R-:W-:Y:S01]  /*08c0*/  IMAD R10, R13, R22, RZ ;  /* 0x000000160d0a7224 */ /* 0x000fe200078e02ff */
[----:B------:R-:W2:Y:S01]  /*08d0*/  LDC R7, c[0x0][0x144] ;  /* 0x00005100ff077b82 */ /* 0x000ea20000000800 */
[----:B------:R-:W3:Y:S02]  /*08e0*/  F2I.U32.TRUNC.NTZ R0, R0 ;  /* 0x0000000000007305 */ /* 0x000ee4000020f000 */
[----:B------:R-:W-:-:S04]  /*08f0*/  IMAD R11, R11, R23, R10 ;  /* 0x000000170b0b7224 */ /* 0x000fc800078e020a */
[----:B------:R-:W-:Y:S01]  /*0900*/  IMAD.IADD R9, R9, 0x1, R11 ;  /* 0x0000000109097824 */ /* 0x000fe200078e020b */
[----:B------:R-:W4:Y:S01]  /*0910*/  LDC R24, c[0x0][0x608] ;  /* 0x00018200ff187b82 */ /* 0x000f220000000800 */
[----:B------:R-:W-:-:S03]  /*0920*/  IMAD.MOV.U32 R11, RZ, RZ, -0x1 ;  /* 0xffffffffff0b7424 */ /* 0x000fc600078e00ff */
[-CC-:B0-----:R-:W-:Y:S02]  /*0930*/  SHF.R.U64 R22, R8, R12.reuse, R9.reuse ;  /* 0x0000000c08167219 */ /* 0x181fe40000001209 */
[----:B------:R-:W-:Y:S02]  /*0940*/  I2FP.F32.U32 R8, R3 ;  /* 0x0000000300087245 */ /* 0x000fe40000201000 */
[----:B------:R-:W0:Y:S01]  /*0950*/  LDC R28, c[0x0][0x658] ;  /* 0x00019600ff1c7b82 */ /* 0x000e220000000800 */
[----:B-1----:R-:W-:Y:S01]  /*0960*/  ISETP.NE.U32.AND P0, PT, R30, RZ, PT ;  /* 0x000000ff1e00720c */ /* 0x002fe20003f05070 */
[----:B---3--:R-:W-:Y:S02]  /*0970*/  IMAD.MOV R10, RZ, RZ, -R0 ;  /* 0x000000ffff0a7224 */ /* 0x008fe400078e0a00 */
[----:B------:R-:W-:Y:S01]  /*0980*/  FMUL R8, R8, UR4 ;  /* 0x0000000408087c20 */ /* 0x000fe20008400000 */
[----:B------:R-:W-:Y:S02]  /*0990*/  SHF.R.U32.HI R9, RZ, R12, R9 ;  /* 0x0000000cff097219 */ /* 0x000fe40000011609 */
[----:B------:R-:W-:Y:S01]  /*09a0*/  ISETP.NE.AND.EX P0, PT, R31, RZ, PT, P0 ;  /* 0x000000ff1f00720c */ /* 0x000fe20003f05300 */
[----:B------:R1:W3:Y:S01]  /*09b0*/  F2I.U32.TRUNC.NTZ R15, R8 ;  /* 0x00000008000f7305 */ /* 0x0002e2000020f000 */
[----:B------:R-:W1:Y:S01]  /*09c0*/  LDC R20, c[0x0][0x148] ;  /* 0x00005200ff147b82 */ /* 0x000e620000000800 */
[----:B--2---:R-:W-:-:S07]  /*09d0*/  IMAD R0, R7, R10, R6 ;  /* 0x0000000a07007224 */ /* 0x004fce00078e0206 */
[----:B------:R-:W2:Y:S01]  /*09e0*/  LDC R26, c[0x0][0x600] ;  /* 0x00018000ff1a7b82 */ /* 0x000ea20000000800 */
[-CC-:B----4-:R-:W-:Y:S02]  /*09f0*/  SHF.R.U64 R32, R22, R24.reuse, R9.reuse ;  /* 0x0000001816207219 */ /* 0x190fe40000001209 */
[----:B------:R-:W-:Y:S01]  /*0a00*/  SHF.R.U32.HI R7, RZ, R24, R9 ;  /* 0x00000018ff077219 */ /* 0x000fe20000011609 */
[----:B------:R-:W-:-:S04]  /*0a10*/  IMAD.MOV.U32 R9, RZ, RZ, 0x1 ;  /* 0x00000001ff097424 */ /* 0x000fc800078e00ff */
[----:B------:R-:W4:Y:S01]  /*0a20*/  LDC R21, c[0x0][0x648] ;  /* 0x00019200ff157b82 */ /* 0x000f220000000800 */
[-C--:B0-----:R-:W-:Y:S02]  /*0a30*/  SHF.L.U32 R6, R11, R28.reuse, RZ ;  /* 0x0000001c0b067219 */ /* 0x081fe400000006ff */
[--C-:B------:R-:W-:Y:S02]  /*0a40*/  SHF.R.U64 R24, R32, R28, R7.reuse ;  /* 0x0000001c20187219 */ /* 0x100fe40000001207 */
[----:B------:R-:W-:Y:S02]  /*0a50*/  LOP3.LUT R13, RZ, R6, RZ, 0x33, !PT ;  /* 0x00000006ff0d7212 */ /* 0x000fe400078e33ff */
[-C--:B------:R-:W-:Y:S01]  /*0a60*/  SHF.R.U32.HI R7, RZ, R28.reuse, R7 ;  /* 0x0000001cff077219 */ /* 0x080fe20000011607 */
[----:B------:R-:W0:Y:S01]  /*0a70*/  LDC R23, c[0x0][0x638] ;  /* 0x00018e00ff177b82 */ /* 0x000e220000000800 */
[----:B------:R-:W-:Y:S01]  /*0a80*/  SHF.L.U32 R12, R9, R28, RZ ;  /* 0x0000001c090c7219 */ /* 0x000fe200000006ff */
[----:B------:R-:W-:-:S06]  /*0a90*/  IMAD.MOV.U32 R6, RZ, RZ, R24 ;  /* 0x000000ffff067224 */ /* 0x000fcc00078e0018 */
[----:B------:R-:W0:Y:S01]  /*0aa0*/  LDC R105, c[0x0][0x610] ;  /* 0x00018400ff697b82 */ /* 0x000e220000000800 */
[----:B-1-3--:R-:W-:Y:S05]  /*0ab0*/  @!P0 BRA `(.L_x_6) ;  /* 0x0000000000288947 */ /* 0x00afea0003800000 */
[----:B------:R-:W1:Y:S02]  /*0ac0*/  LDC R11, c[0x0][0x64c] ;  /* 0x00019300ff0b7b82 */ /* 0x000e640000000800 */
[----:B-1----:R-:W-:-:S05]  /*0ad0*/  IADD3 R11, P0, R24, R11, RZ ;  /* 0x0000000b180b7210 */ /* 0x002fca0007f1e0ff */
        /* <DEDUP_REMOVED lines=8> */
.L_x_6:
[----:B----4-:R-:W-:Y:S01]  /*0b60*/  SHF.R.U64 R6, R6, R21, R7 ;  /* 0x0000001506067219 */ /* 0x010fe20000001207 */
[----:B--2---:R-:W-:Y:S01]  /*0b70*/  VIADD R7, R26, 0xffffffff ;  /* 0xffffffff1a077836 */ /* 0x004fe20000000000 */
[----:B------:R-:W-:Y:S01]  /*0b80*/  LOP3.LUT R13, R32, R13, RZ, 0xc0, !PT ;  /* 0x0000000d200d7212 */ /* 0x000fe200078ec0ff */
[----:B------:R-:W-:Y:S02]  /*0b90*/  IMAD.MOV R15, RZ, RZ, -R15 ;  /* 0x000000ffff0f7224 */ /* 0x000fe400078e0a0f */
[----:B------:R-:W-:Y:S02]  /*0ba0*/  IMAD.MOV R8, RZ, RZ, -R6 ;  /* 0x000000ffff087224 */ /* 0x000fe400078e0a06 */
[----:B------:R-:W-:Y:S01]  /*0bb0*/  IMAD R13, R12, R6, R13 ;  /* 0x000000060c0d7224 */ /* 0x000fe200078e020d */
[----:B------:R-:W-:Y:S01]  /*0bc0*/  LOP3.LUT R6, R22, R7, RZ, 0xc0, !PT ;  /* 0x0000000716067212 */ /* 0x000fe200078ec0ff */
[----:B------:R-:W-:Y:S02]  /*0bd0*/  @P3 IMAD R0, R20, R15, R3 ;  /* 0x0000000f14003224 */ /* 0x000fe400078e0203 */
[----:B0-----:R-:W-:-:S02]  /*0be0*/  IMAD R3, R8, R23, R24 ;  /* 0x0000001708037224 */ /* 0x001fc400078e0218 */
[----:B------:R-:W-:Y:S02]  /*0bf0*/  IMAD R105, R13, R105, R0 ;  /* 0x000000690d697224 */ /* 0x000fe400078e0200 */
[----:B------:R-:W-:Y:S02]  /*0c00*/  IMAD R6, R3, R26, R6 ;  /* 0x0000001a03067224 */ /* 0x000fe400078e0206 */
[----:B------:R-:W-:Y:S02]  /*0c10*/  IMAD.MOV.U32 R0, RZ, RZ, 0x1 ;  /* 0x00000001ff007424 */ /* 0x000fe400078e00ff */
[----:B------:R-:W-:Y:S01]  /*0c20*/  IMAD.MOV.U32 R19, RZ, RZ, R25 ;  /* 0x000000ffff137224 */ /* 0x000fe200078e0019 */
[----:B------:R-:W-:Y:S02]  /*0c30*/  SEL R103, R6, R105, !P3 ;  /* 0x0000006906677207 */ /* 0x000fe40005800000 */
[----:B------:R-:W-:-:S07]  /*0c40*/  SEL R105, R105, R6, !P3 ;  /* 0x0000000669697207 */ /* 0x000fce0005800000 */
.L_x_4:
[----:B------:R-:W-:-:S08]  /*0c50*/  NOP ;  /* 0x0000000000007918 */ /* 0x000fd00000000000 */
[----:B------:R-:W0:Y:S02]  /*0c60*/  USETMAXREG.TRY_ALLOC.CTAPOOL UP0, 0xe8 ;  /* 0x000000e8000079c8 */ /* 0x000e240008000600 */
[----:B0-----:R-:W-:-:S13]  /*0c70*/  PLOP3.LUT P0, PT, PT, PT, UP0, 0x80, 0x0 ;  /* 0x000000000000781c */ /* 0x001fda0003f0f008 */
[----:B------:R-:W-:Y:S05]  /*0c80*/  @!P0 BRA `(.L_x_4) ;  /* 0xfffffffc00f08947 */ /* 0x000fea000383ffff */
[----:B------:R-:W-:Y:S01]  /*0c90*/  ULDC.64 UR4, c[0x0][0x598] ;  /* 0x0001660000047ab9 */ /* 0x000fe20000000a00 */
[----:B------:R-:W-:Y:S01]  /*0ca0*/  ULDC.64 UR46, c[0x0][0x208] ;  /* 0x00008200002e7ab9 */ /* 0x000fe20000000a00 */
[----:B------:R-:W-:-:S04]  /*0cb0*/  ISETP.NE.U32.AND P0, PT, RZ, UR4, PT ;  /* 0x00000004ff007c0c */ /* 0x000fc8000bf05070 */
[----:B------:R-:W-:-:S13]  /*0cc0*/  ISETP.NE.AND.EX P0, PT, RZ, UR5, PT, P0 ;  /* 0x00000005ff007c0c */ /* 0x000fda000bf05300 */
[----:B------:R-:W-:Y:S05]  /*0cd0*/  @!P0 BRA `(.L_x_7) ;  /* 0x00000000001c8947 */ /* 0x000fea0003800000 */
[----:B------:R-:W0:Y:S02]  /*0ce0*/  LDC.64 R6, c[0x0][0x598] ;  /* 0x00016600ff067b82 */ /* 0x000e240000000a00 */
[----:B0-----:R-:W2:Y:S02]  /*0cf0*/  LDG.E.64 R6, desc[UR46][R6.64] ;  /* 0x0000002e06067981 */ /* 0x001ea4000c1e1b00 */
[----:B--2---:R-:W-:-:S04]  /*0d00*/  ISETP.NE.U32.AND P0, PT, R6, RZ, PT ;  /* 0x000000ff0600720c */ /* 0x004fc80003f05070 */
[----:B------:R-:W-:-:S13]  /*0d10*/  ISETP.NE.AND.EX P0, PT, R7, RZ, PT, P0 ;  /* 0x000000ff0700720c */ /* 0x000fda0003f05300 */
[----:B------:R-:W-:Y:S05]  /*0d20*/  @!P0 BRA `(.L_x_7) ;  /* 0x0000000000088947 */ /* 0x000fea0003800000 */
[----:B------:R0:W5:Y:S01]  /*0d30*/  LD.E R96, desc[UR46][R6.64] ;  /* 0x0000002e06607980 */ /* 0x000162000c101900 */
[----:B------:R-:W-:Y:S05]  /*0d40*/  BRA `(.L_x_8) ;  /* 0x0000000000247947 */ /* 0x000fea0003800000 */
.L_x_7:
[----:B------:R-:W-:Y:S02]  /*0d50*/  ULDC.64 UR4, c[0x0][0x588] ;  /* 0x0001620000047ab9 */ /* 0x000fe40000000a00 */
[----:B------:R-:W-:-:S04]  /*0d60*/  ISETP.NE.U32.AND P0, PT, RZ, UR4, PT ;  /* 0x00000004ff007c0c */ /* 0x000fc8000bf05070 */
[----:B------:R-:W-:-:S13]  /*0d70*/  ISETP.NE.AND.EX P0, PT, RZ, UR5, PT, P0 ;  /* 0x00000005ff007c0c */ /* 0x000fda000bf05300 */
[----:B------:R-:W-:Y:S05]  /*0d80*/  @!P0 BRA `(.L_x_9) ;  /* 0x00000000000c8947 */ /* 0x000fea0003800000 */
[----:B------:R-:W0:Y:S02]  /*0d90*/  LDC.64 R96, c[0x0][0x588] ;  /* 0x00016200ff607b82 */ /* 0x000e240000000a00 */
[----:B0-----:R1:W5:Y:S01]  /*0da0*/  LDG.E R96, desc[UR46][R96.64] ;  /* 0x0000002e60607981 */ /* 0x001362000c1e1900 */
[----:B------:R-:W-:Y:S05]  /*0db0*/  BRA `(.L_x_8) ;  /* 0x0000000000087947 */ /* 0x000fea0003800000 */
.L_x_9:
[----:B------:R-:W-:Y:S02]  /*0dc0*/  ULDC UR4, c[0x0][0x580] ;  /* 0x0001600000047ab9 */ /* 0x000fe40000000800 */
[----:B------:R-:W-:-:S07]  /*0dd0*/  IMAD.U32 R96, RZ, RZ, UR4 ;  /* 0x00000004ff607e24 */ /* 0x000fce000f8e00ff */
.L_x_8:
[----:B------:R-:W-:Y:S02]  /*0de0*/  ULDC.64 UR4, c[0x0][0x5a0] ;  /* 0x0001680000047ab9 */ /* 0x000fe40000000a00 */
[----:B------:R-:W-:-:S04]  /*0df0*/  ISETP.NE.U32.AND P0, PT, RZ, UR4, PT ;  /* 0x00000004ff007c0c */ /* 0x000fc8000bf05070 */
[----:B------:R-:W-:-:S13]  /*0e00*/  ISETP.NE.AND.EX P0, PT, RZ, UR5, PT, P0 ;  /* 0x00000005ff007c0c */ /* 0x000fda000bf05300 */
[----:B------:R-:W-:Y:S05]  /*0e10*/  @!P0 BRA `(.L_x_10) ;  /* 0x00000000001c8947 */ /* 0x000fea0003800000 */
[----:B0-----:R-:W0:Y:S02]  /*0e20*/  LDC.64 R6, c[0x0][0x5a0] ;  /* 0x00016800ff067b82 */ /* 0x001e240000000a00 */
[----:B0-----:R-:W2:Y:S02]  /*0e30*/  LDG.E.64 R6, desc[UR46][R6.64] ;  /* 0x0000002e06067981 */ /* 0x001ea4000c1e1b00 */
[----:B--2---:R-:W-:-:S04]  /*0e40*/  ISETP.NE.U32.AND P0, PT, R6, RZ, PT ;  /* 0x000000ff0600720c */ /* 0x004fc80003f05070 */
[----:B------:R-:W-:-:S13]  /*0e50*/  ISETP.NE.AND.EX P0, PT, R7, RZ, PT, P0 ;  /* 0x000000ff0700720c */ /* 0x000fda0003f05300 */
[----:B------:R-:W-:Y:S05]  /*0e60*/  @!P0 BRA `(.L_x_10) ;  /* 0x0000000000088947 */ /* 0x000fea0003800000 */
[----:B-1----:R0:W5:Y:S01]  /*0e70*/  LD.E R97, desc[UR46][R6.64] ;  /* 0x0000002e06617980 */ /* 0x002162000c101900 */
[----:B------:R-:W-:Y:S05]  /*0e80*/  BRA `(.L_x_11) ;  /* 0x0000000000247947 */ /* 0x000fea0003800000 */
.L_x_10:
[----:B------:R-:W-:Y:S02]  /*0e90*/  ULDC.64 UR4, c[0x0][0x590] ;  /* 0x0001640000047ab9 */ /* 0x000fe40000000a00 */
[----:B------:R-:W-:-:S04]  /*0ea0*/  ISETP.NE.U32.AND P0, PT, RZ, UR4, PT ;  /* 0x00000004ff007c0c */ /* 0x000fc8000bf05070 */
[----:B------:R-:W-:-:S13]  /*0eb0*/  ISETP.NE.AND.EX P0, PT, RZ, UR5, PT, P0 ;  /* 0x00000005ff007c0c */ /* 0x000fda000bf05300 */
[----:B------:R-:W-:Y:S05]  /*0ec0*/  @!P0 BRA `(.L_x_12) ;  /* 0x00000000000c8947 */ /* 0x000fea0003800000 */
[----:B0-----:R-:W1:Y:S02]  /*0ed0*/  LDC.64 R6, c[0x0][0x590] ;  /* 0x00016400ff067b82 */ /* 0x001e640000000a00 */
[----:B-1----:R1:W5:Y:S01]  /*0ee0*/  LDG.E R97, desc[UR46][R6.64] ;  /* 0x0000002e06617981 */ /* 0x002362000c1e1900 */
[----:B------:R-:W-:Y:S05]  /*0ef0*/  BRA `(.L_x_11) ;  /* 0x0000000000087947 */ /* 0x000fea0003800000 */
.L_x_12:
[----:B------:R-:W-:Y:S02]  /*0f00*/  ULDC UR4, c[0x0][0x584] ;  /* 0x0001610000047ab9 */ /* 0x000fe40000000800 */
[----:B-1----:R-:W-:-:S07]  /*0f10*/  IMAD.U32 R97, RZ, RZ, UR4 ;  /* 0x00000004ff617e24 */ /* 0x002fce000f8e00ff */
.L_x_11:
[----:B------:R-:W-:-:S13]  /*0f20*/  LOP3.LUT P0, RZ, R0, 0xff, RZ, 0xc0, !PT ;  /* 0x000000ff00ff7812 */ /* 0x000fda000780c0ff */
[----:B------:R-:W-:Y:S05]  /*0f30*/  @!P0 EXIT ;  /* 0x000000000000894d */ /* 0x000fea0003800000 */
[----:B01----:R-:W0:Y:S01]  /*0f40*/  LDC R6, c[0x0][0x658] ;  /* 0x00019600ff067b82 */ /* 0x003e220000000800 */
[----:B------:R-:W-:Y:S01]  /*0f50*/  ULDC.64 UR6, c[0x0][0x288] ;  /* 0x0000a20000067ab9 */ /* 0x000fe20000000a00 */
[----:B------:R-:W-:Y:S01]  /*0f60*/  LOP3.LUT R14, R14, 0x1, RZ, 0xc0, !PT ;  /* 0x000000010e0e7812 */ /* 0x000fe200078ec0ff */
[----:B------:R-:W-:Y:S01]  /*0f70*/  UIADD3 UR4, UR7, 0x3f, URZ ;  /* 0x0000003f07047890 */ /* 0x000fe2000fffe03f */
[----:B------:R-:W-:Y:S01]  /*0f80*/  SHF.R.U32.HI R0, RZ, 0x2, R4 ;  /* 0x00000002ff007819 */ /* 0x000fe20000011604 */
[----:B------:R-:W-:Y:S01]  /*0f90*/  IMAD.U32 R7, RZ, RZ, UR6 ;  /* 0x00000006ff077e24 */ /* 0x000fe2000f8e00ff */
[----:B------:R-:W-:Y:S01]  /*0fa0*/  SHF.R.U32.HI R5, RZ, 0x1, R5 ;  /* 0x00000001ff057819 */ /* 0x000fe20000011605 */
[----:B------:R-:W-:Y:S01]  /*0fb0*/  USHF.R.S32.HI UR5, URZ, 0x1f, UR4 ;  /* 0x0000001f3f057899 */ /* 0x000fe20008011404 */
[----:B------:R-:W-:Y:S01]  /*0fc0*/  LOP3.LUT R98, R4, 0x3, RZ, 0xc0, !PT ;  /* 0x0000000304627812 */ /* 0x000fe200078ec0ff */
[----:B------:R-:W-:Y:S01]  /*0fd0*/  IMAD.SHL.U32 R3, R14, 0x40, RZ ;  /* 0x000000400e037824 */ /* 0x000fe200078e00ff */
[----:B------:R-:W-:Y:S01]  /*0fe0*/  LOP3.LUT R0, R0, 0x7, RZ, 0xc0, !PT ;  /* 0x0000000700007812 */ /* 0x000fe200078ec0ff */
[----:B------:R-:W-:Y:S01]  /*0ff0*/  ULEA.HI UR5, UR5, UR4, URZ, 0x6 ;  /* 0x0000000405057291 */ /* 0x000fe2000f8f303f */
[----:B------:R-:W-:Y:S01]  /*1000*/  LOP3.LUT R5, R5, 0x30, RZ, 0xc0, !PT ;  /* 0x0000003005057812 */ /* 0x000fe200078ec0ff */
[----:B------:R-:W-:Y:S01]  /*1010*/  IMAD R98, R98, -0x2, R7 ;  /* 0xfffffffe62627824 */ /* 0x000fe200078e0207 */
[--C-:B------:R-:W-:Y:S01]  /*1020*/  LOP3.LUT R22, R3, 0x40, R0.reuse, 0xe2, !PT ;  /* 0x0000004003167812 */ /* 0x100fe200078ee200 */
[----:B------:R-:W-:Y:S01]  /*1030*/  USHF.R.S32.HI UR39, URZ, 0x6, UR5 ;  /* 0x000000063f277899 */ /* 0x000fe20008011405 */
[-C--:B------:R-:W-:Y:S01]  /*1040*/  IADD3 R3, RZ, -R5.reuse, -R0 ;  /* 0x80000005ff037210 */ /* 0x080fe20007ffe800 */
[----:B------:R-:W-:Y:S01]  /*1050*/  IMAD.MOV.U32 R7, RZ, RZ, -0x1 ;  /* 0xffffffffff077424 */ /* 0x000fe200078e00ff */
[----:B------:R-:W-:Y:S01]  /*1060*/  LOP3.LUT R100, R4, 0x80, RZ, 0xc0, !PT ;  /* 0x0000008004647812 */ /* 0x000fe200078ec0ff */
[----:B------:R-:W-:Y:S01]  /*1070*/  UISETP.LT.AND UP0, UPT, UR39, 0x1, UPT ;  /* 0x000000012700788c */ /* 0x000fe2000bf01270 */
[----:B------:R-:W-:Y:S01]  /*1080*/  LOP3.LUT R22, R22, R5, RZ, 0xfc, !PT ;  /* 0x0000000516167212 */ /* 0x000fe200078efcff */
[----:B------:R-:W-:Y:S01]  /*1090*/  IMAD R3, R14, -0x40, R3 ;  /* 0xffffffc00e037824 */ /* 0x000fe200078e0203 */
[----:B------:R-:W-:Y:S01]  /*10a0*/  ULDC UR4, c[0x0][0x284] ;  /* 0x0000a10000047ab9 */ /* 0x000fe20000000800 */
[----:B------:R-:W-:Y:S01]  /*10b0*/  USEL UR40, UR39, 0x1, UP0 ;  /* 0x0000000127287887 */ /* 0x000fe20008000000 */
[----:B0-----:R-:W-:Y:S01]  /*10c0*/  SHF.L.U32 R6, R7, R6, RZ ;  /* 0x0000000607067219 */ /* 0x001fe200000006ff */
[----:B------:R-:W-:Y:S01]  /*10d0*/  IMAD.SHL.U32 R99, R4, 0x2, RZ ;  /* 0x0000000204637824 */ /* 0x000fe200078e00ff */
[----:B------:R-:W-:Y:S01]  /*10e0*/  LOP3.LUT R118, R18, 0x1, RZ, 0xfc, !PT ;  /* 0x0000000112767812 */ /* 0x000fe200078efcff */
[----:B------:R-:W-:Y:S01]  /*10f0*/  VIADD R102, R3, UR4 ;  /* 0x0000000403667c36 */ /* 0x000fe20008000000 */
[----:B------:R-:W-:Y:S01]  /*1100*/  SHF.R.U32.HI R100, RZ, 0x7, R100 ;  /* 0x00000007ff647819 */ /* 0x000fe20000011664 */
[----:B------:R-:W-:Y:S01]  /*1110*/  IMAD.MOV.U32 R23, RZ, RZ, RZ ;  /* 0x000000ffff177224 */ /* 0x000fe200078e00ff */
[----:B------:R-:W-:Y:S01]  /*1120*/  LOP3.LUT R101, RZ, R6, RZ, 0x33, !PT ;  /* 0x00000006ff657212 */ /* 0x000fe200078e33ff */
[----:B------:R-:W-:Y:S01]  /*1130*/  UIADD3 UR40, UR39, -UR40, URZ ;  /* 0x8000002827287290 */ /* 0x000fe2000fffe03f */
[----:B------:R-:W-:Y:S01]  /*1140*/  UMOV UR36, URZ ;  /* 0x0000003f00247c82 */ /* 0x000fe20008000000 */
[----:B------:R-:W-:-:S10]  /*1150*/  UMOV UR37, URZ ;  /* 0x0000003f00257c82 */ /* 0x000fd40008000000 */
.L_x_168:
[----:B0-----:R-:W0:Y:S01]  /*1160*/  SHFL.IDX PT, R0, R100, RZ, 0x1f ;  /* 0x00001fff64007589 */ /* 0x001e2200000e0000 */
[----:B-1----:R-:W1:Y:S01]  /*1170*/  S2UR UR6, SR_CgaCtaId ;  /* 0x00000000000679c3 */ /* 0x002e620000008800 */
[----:B------:R-:W-:Y:S01]  /*1180*/  UMOV UR41, 0x400 ;  /* 0x0000040000297882 */ /* 0x000fe20000000000 */
[----:B0-----:R-:W-:Y:S01]  /*1190*/  R2UR UR4, R0 ;  /* 0x00000000000472ca */ /* 0x001fe200000e0000 */
[----:B-1----:R-:W-:-:S12]  /*11a0*/  ULEA UR41, UR6, UR41, 0x18 ;  /* 0x0000002906297291 */ /* 0x002fd8000f8ec03f */
[----:B------:R-:W-:-:S04]  /*11b0*/  ULEA.HI UR5, UR4, UR4, URZ, 0x1 ;  /* 0x0000000404057291 */ /* 0x000fc8000f8f083f */
[----:B------:R-:W-:-:S04]  /*11c0*/  ULOP3.LUT UR5, UR5, 0x7fffe, URZ, 0xc0, !UPT ;  /* 0x0007fffe05057892 */ /* 0x000fc8000f8ec03f */
[----:B------:R-:W-:-:S03]  /*11d0*/  UIADD3 UR5, UR4, -UR5, URZ ;  /* 0x8000000504057290 */ /* 0x000fc6000fffe03f */
[----:B------:R-:W-:Y:S01]  /*11e0*/  ULDC UR4, c[0x0][0x28c] ;  /* 0x0000a30000047ab9 */ /* 0x000fe20000000800 */
[----:B------:R-:W-:Y:S01]  /*11f0*/  ULEA UR5, UR5, UR41, 0xd ;  /* 0x0000002905057291 */ /* 0x000fe2000f8e683f */
[----:B------:R-:W-:-:S03]  /*1200*/  ISETP.LT.AND P0, PT, RZ, UR4, PT ;  /* 0x00000004ff007c0c */ /* 0x000fc6000bf01270 */
[----:B------:R-:W-:-:S04]  /*1210*/  UIADD3 UR5, UR5, 0x100, URZ ;  /* 0x0000010005057890 */ /* 0x000fc8000fffe03f */
[----:B------:R-:W-:-:S04]  /*1220*/  USHF.R.U32.HI UR5, URZ, 0x4, UR5 ;  /* 0x000000043f057899 */ /* 0x000fc80008011605 */
[----:B------:R-:W-:-:S04]  /*1230*/  ULOP3.LUT UR5, UR5, 0x3fff, URZ, 0xc0, !UPT ;  /* 0x00003fff05057892 */ /* 0x000fc8000f8ec03f */
[----:B------:R-:W-:Y:S01]  /*1240*/  ULOP3.LUT UR42, UR5, 0x10000, URZ, 0xfc, !UPT ;  /* 0x00010000052a7892 */ /* 0x000fe2000f8efc3f */
[----:B--23-5:R-:W-:Y:S11]  /*1250*/  @P0 BRA `(.L_x_13) ;  /* 0x0000000000400947 */ /* 0x02cff60003800000 */
[----:B------:R-:W-:Y:S01]  /*1260*/  MOV R0, 0x0 ;  /* 0x0000000000007802 */ /* 0x000fe20000000f00 */
[----:B------:R-:W-:Y:S01]  /*1270*/  ULDC.64 UR4, c[0x4][0x68] ;  /* 0x01001a0000047ab9 */ /* 0x000fe20000000a00 */
[----:B------:R-:W-:Y:S01]  /*1280*/  ULDC.64 UR6, c[0x4][0x8] ;  /* 0x0100020000067ab9 */ /* 0x000fe20000000a00 */
[----:B------:R-:W-:Y:S01]  /*1290*/  IMAD.U32 R4, RZ, RZ, UR4 ;  /* 0x00000004ff047e24 */ /* 0x000fe2000f8e00ff */
[----:B------:R0:W1:Y:S01]  /*12a0*/  LDC.64 R14, c[0x4][R0] ;  /* 0x01000000000e7b82 */ /* 0x0000620000000a00 */
[----:B------:R-:W-:Y:S01]  /*12b0*/  IMAD.U32 R5, RZ, RZ, UR5 ;  /* 0x00000005ff057e24 */ /* 0x000fe2000f8e00ff */
[----:B------:R-:W-:Y:S01]  /*12c0*/  ULDC.64 UR4, c[0x4][0x70] ;  /* 0x01001c0000047ab9 */ /* 0x000fe20000000a00 */
[----:B------:R-:W-:Y:S02]  /*12d0*/  IMAD.U32 R10, RZ, RZ, UR6 ;  /* 0x00000006ff0a7e24 */ /* 0x000fe4000f8e00ff */
[----:B------:R-:W-:Y:S02]  /*12e0*/  IMAD.U32 R6, RZ, RZ, UR4 ;  /* 0x00000004ff067e24 */ /* 0x000fe4000f8e00ff */
[----:B------:R-:W-:-:S02]  /*12f0*/  IMAD.U32 R7, RZ, RZ, UR5 ;  /* 0x00000005ff077e24 */ /* 0x000fc4000f8e00ff */
[----:B------:R-:W-:Y:S02]  /*1300*/  IMAD.U32 R11, RZ, RZ, UR7 ;  /* 0x00000007ff0b7e24 */ /* 0x000fe4000f8e00ff */
[----:B------:R-:W-:Y:S02]  /*1310*/  IMAD.MOV.U32 R8, RZ, RZ, 0x1e1 ;  /* 0x000001e1ff087424 */ /* 0x000fe400078e00ff */
[----:B------:R-:W-:Y:S02]  /*1320*/  IMAD.MOV.U32 R12, RZ, RZ, 0x1 ;  /* 0x00000001ff0c7424 */ /* 0x000fe400078e00ff */
[----:B0-----:R-:W-:-:S07]  /*1330*/  IMAD.MOV.U32 R13, RZ, RZ, RZ ;  /* 0x000000ffff0d7224 */ /* 0x001fce00078e00ff */
[----:B------:R-:W-:-:S07]  /*1340*/  LEPC R20, `(.L_x_13) ;  /* 0x000000001014794e */ /* 0x000fce0000000000 */
[----:B-1---5:R-:W-:Y:S05]  /*1350*/  CALL.ABS.NOINC R14 ;  /* 0x000000000e007343 */ /* 0x022fea0003c00000 */
.L_x_13:
[----:B------:R-:W-:-:S13]  /*1360*/  ISETP.NE.AND P0, PT, R118, 0x3, PT ;  /* 0x000000037600780c */ /* 0x000fda0003f05270 */
[----:B------:R-:W-:Y:S05]  /*1370*/  @!P0 BRA `(.L_x_14) ;  /* 0x0000000000048947 */ /* 0x000fea0003800000 */
[----:B------:R-:W-:Y:S01]  /*1380*/  BPT.TRAP 0x1 ;  /* 0x000000040000795c */ /* 0x000fe20000300000 */
.L_x_14:
[----:B------:R-:W-:Y:S02]  /*1390*/  IMAD.U32 R3, RZ, RZ, UR37 ;  /* 0x00000025ff037e24 */ /* 0x000fe4000f8e00ff */
[----:B------:R-:W-:-:S03]  /*13a0*/  IMAD.U32 R0, RZ, RZ, UR36 ;  /* 0x00000024ff007e24 */ /* 0x000fc6000f8e00ff */
[----:B------:R-:W-:Y:S02]  /*13b0*/  LEA R3, R3, UR41, 0x3 ;  /* 0x0000002903037c11 */ /* 0x000fe4000f8e18ff */
[----:B------:R-:W-:-:S04]  /*13c0*/  SHF.L.U32 R0, R0, 0x1f, RZ ;  /* 0x0000001f00007819 */ /* 0x000fc800000006ff */
[----:B------:R0:W1:Y:S01]  /*13d0*/  SYNCS.PHASECHK.TRANS64.TRYWAIT P1, [R3+URZ], R0 ;  /* 0x00000000030075a7 */ /* 0x000062000802017f */
[----:B------:R-:W-:Y:S05]  /*13e0*/  @!P0 BRA `(.L_x_15) ;  /* 0x0000000000048947 */ /* 0x000fea0003800000 */
[----:B------:R-:W-:Y:S01]  /*13f0*/  BPT.TRAP 0x1 ;  /* 0x000000040000795c */ /* 0x000fe20000300000 */
.L_x_15:
[----:B------:R-:W-:-:S05]  /*1400*/  IMAD.U32 R4, RZ, RZ, UR40 ;  /* 0x00000028ff047e24 */ /* 0x000fca000f8e00ff */
[----:B------:R-:W-:Y:S01]  /*1410*/  ISETP.GE.AND P2, PT, R4, 0x1, PT ;  /* 0x000000010400780c */ /* 0x000fe20003f46270 */
[----:B-1----:R-:W-:-:S12]  /*1420*/  @P1 BRA `(.L_x_16) ;  /* 0x0000000000081947 */ /* 0x002fd80003800000 */
[----:B------:R-:W1:Y:S02]  /*1430*/  SYNCS.PHASECHK.TRANS64.TRYWAIT P1, [R3+URZ], R0 ;  /* 0x00000000030075a7 */ /* 0x000e64000802017f */
[----:B-1----:R-:W-:Y:S05]  /*1440*/  @!P1 BRA `(.L_x_17) ;  /* 0x0000008800f89947 */ /* 0x002fea0003800000 */
.L_x_16:
[----:B------:R-:W-:Y:S05]  /*1450*/  WARPSYNC.ALL ;  /* 0x0000000000007948 */ /* 0x000fea0003800000 */
[----:B------:R-:W-:Y:S01]  /*1460*/  UIADD3 UR4, UR41, 0x30100, URZ ;  /* 0x0003010029047890 */ /* 0x000fe2000fffe03f */
[----:B------:R-:W-:Y:S01]  /*1470*/  WARPGROUP.ARRIVE ;  /* 0x00000000000079c5 */ /* 0x000fe20000000000 */
[----:B------:R-:W-:Y:S02]  /*1480*/  UIMAD UR6, UR37, 0xc00, UR42 ;  /* 0x00000c00250678a4 */ /* 0x000fe4000f8e022a */
[----:B------:R-:W-:Y:S01]  /*1490*/  USHF.R.U32.HI UR4, URZ, 0x4, UR4 ;  /* 0x000000043f047899 */ /* 0x000fe20008011604 */
[----:B------:R-:W-:Y:S01]  /*14a0*/  UMOV UR13, 0x40000040 ;  /* 0x40000040000d7882 */ /* 0x000fe20000000000 */
[----:B------:R-:W-:-:S02]  /*14b0*/  UMOV UR15, 0x40000040 ;  /* 0x40000040000f7882 */ /* 0x000fc40000000000 */
[----:B------:R-:W-:Y:S01]  /*14c0*/  ULOP3.LUT UR4, UR4, 0x3fff, URZ, 0xc0, !UPT ;  /* 0x00003fff04047892 */ /* 0x000fe2000f8ec03f */
[----:B------:R-:W-:Y:S01]  /*14d0*/  UMOV UR12, UR6 ;  /* 0x00000006000c7c82 */ /* 0x000fe20008000000 */
[----:B------:R-:W-:Y:S02]  /*14e0*/  UMOV UR21, UR13 ;  /* 0x0000000d00157c82 */ /* 0x000fe40008000000 */
[----:B------:R-:W-:Y:S01]  /*14f0*/  ULOP3.LUT UR4, UR4, 0x10000, URZ, 0xfc, !UPT ;  /* 0x0001000004047892 */ /* 0x000fe2000f8efc3f */
[----:B------:R-:W-:Y:S01]  /*1500*/  UMOV UR20, UR12 ;  /* 0x0000000c00147c82 */ /* 0x000fe20008000000 */
[----:B------:R-:W-:Y:S02]  /*1510*/  UMOV UR23, 0x40000040 ;  /* 0x4000004000177882 */ /* 0x000fe40000000000 */
[----:B------:R-:W-:Y:S01]  /*1520*/  UIMAD UR5, UR37, 0x180, UR4 ;  /* 0x00000180250578a4 */ /* 0x000fe2000f8e0204 */
[----:B------:R-:W-:Y:S01]  /*1530*/  UMOV UR16, UR12 ;  /* 0x0000000c00107c82 */ /* 0x000fe20008000000 */
[----:B------:R-:W-:-:S02]  /*1540*/  UMOV UR17, UR13 ;  /* 0x0000000d00117c82 */ /* 0x000fc40008000000 */
[----:B------:R-:W-:Y:S02]  /*1550*/  UIADD3 UR22, UR5, 0x80, URZ ;  /* 0x0000008005167890 */ /* 0x000fe4000fffe03f */
[----:B------:R-:W-:Y:S02]  /*1560*/  UIADD3 UR18, UR5, 0x100, URZ ;  /* 0x0000010005127890 */ /* 0x000fe4000fffe03f */
[----:B------:R-:W-:Y:S01]  /*1570*/  UMOV UR14, UR5 ;  /* 0x00000005000e7c82 */ /* 0x000fe20008000000 */
[----:B------:R-:W-:Y:S01]  /*1580*/  UMOV UR19, 0x40000040 ;  /* 0x4000004000137882 */ /* 0x000fe20000000000 */
[----:B------:R-:W-:Y:S01]  /*1590*/  HGMMA.64x16x16.F32 R88, gdesc[UR12], RZ, !UPT, gsb0 ;  /* 0x002000000c5879f0 */ /* 0x000fe2000c0008ff */
[----:B------:R-:W-:Y:S02]  /*15a0*/  UIADD3 UR8, UR6, 0x400, URZ ;  /* 0x0000040006087890 */ /* 0x000fe4000fffe03f */
[----:B------:R-:W-:Y:S01]  /*15b0*/  UMOV UR10, UR18 ;  /* 0x00000012000a7c82 */ /* 0x000fe20008000000 */
[----:B------:R-:W-:Y:S01]  /*15c0*/  UMOV UR11, UR19 ;  /* 0x00000013000b7c82 */ /* 0x000fe20008000000 */
[----:B------:R-:W-:Y:S01]  /*15d0*/  UMOV UR9, 0x40000040 ;  /* 0x4000004000097882 */ /* 0x000fe20000000000 */
[----:B------:R-:W-:Y:S01]  /*15e0*/  UIADD3 UR12, UR6, 0x800, URZ ;  /* 0x00000800060c7890 */ /* 0x000fe2000fffe03f */
[----:B------:R-:W-:Y:S01]  /*15f0*/  UMOV UR13, 0x40000040 ;  /* 0x40000040000d7882 */ /* 0x000fe20000000000 */
[----:B------:R-:W-:Y:S01]  /*1600*/  UIADD3 UR7, UR6, 0x402, URZ ;  /* 0x0000040206077890 */ /* 0x000fe2000fffe03f */
[----:B------:R-:W-:-:S02]  /*1610*/  WARPGROUP.DEPBAR.LE gsb0, 0x0 ;  /* 0x00008000000079c5 */ /* 0x000fc40000010000 */
[----:B------:R-:W-:-:S06]  /*1620*/  WARPGROUP.ARRIVE ;  /* 0x00000000000079c5 */ /* 0x000fcc0000000000 */
[----:B------:R-:W-:Y:S01]  /*1630*/  HGMMA.64x16x16.F32 R64, gdesc[UR20], RZ, !UPT, gsb0 ;  /* 0x00200000144079f0 */ /* 0x000fe2000c0008ff */
[----:B------:R-:W-:Y:S01]  /*1640*/  UMOV UR20, UR12 ;  /* 0x0000000c00147c82 */ /* 0x000fe20008000000 */
[----:B------:R-:W-:Y:S01]  /*1650*/  UMOV UR21, UR13 ;  /* 0x0000000d00157c82 */ /* 0x000fe20008000000 */
[----:B------:R-:W-:Y:S02]  /*1660*/  WARPGROUP.DEPBAR.LE gsb0, 0x0 ;  /* 0x00008000000079c5 */ /* 0x000fe40000010000 */
[----:B------:R-:W-:-:S06]  /*1670*/  WARPGROUP.ARRIVE ;  /* 0x00000000000079c5 */ /* 0x000fcc0000000000 */
[----:B------:R-:W-:Y:S01]  /*1680*/  HGMMA.64x16x16.F32 R40, gdesc[UR16], RZ, !UPT, gsb0 ;  /* 0x00200000102879f0 */ /* 0x000fe2000c0008ff */
[----:B------:R-:W-:Y:S01]  /*1690*/  UIADD3 UR16, UR6, 0x2, URZ ;  /* 0x0000000206107890 */ /* 0x000fe2000fffe03f */
[----:B------:R-:W-:Y:S01]  /*16a0*/  UMOV UR17, 0x40000040 ;  /* 0x4000004000117882 */ /* 0x000fe20000000000 */
[----:B------:R-:W-:Y:S02]  /*16b0*/  WARPGROUP.DEPBAR.LE gsb0, 0x0 ;  /* 0x00008000000079c5 */ /* 0x000fe40000010000 */
[----:B------:R-:W-:-:S06]  /*16c0*/  WARPGROUP.ARRIVE ;  /* 0x00000000000079c5 */ /* 0x000fcc0000000000 */
[----:B------:R-:W-:Y:S01]  /*16d0*/  HGMMA.64x16x16.F32 R32, gdesc[UR8], RZ, !UPT, gsb0 ;  /* 0x00200000082079f0 */ /* 0x000fe2000c0008ff */
[----:B------:R-:W-:Y:S01]  /*16e0*/  UMOV UR10, UR22 ;  /* 0x00000016000a7c82 */ /* 0x000fe20008000000 */
[----:B------:R-:W-:Y:S01]  /*16f0*/  UMOV UR11, UR23 ;  /* 0x00000017000b7c82 */ /* 0x000fe20008000000 */
        /* <DEDUP_REMOVED lines=9> */
[----:B------:R-:W-:Y:S01]  /*1790*/  UMOV UR8, UR16 ;  /* 0x0000001000087c82 */ /* 0x000fe20008000000 */
[----:B------:R-:W-:Y:S01]  /*17a0*/  UMOV UR9, UR17 ;  /* 0x0000001100097c82 */ /* 0x000fe20008000000 */
[----:B------:R-:W-:Y:S01]  /*17b0*/  UMOV UR11, 0x40000040 ;  /* 0x40000040000b7882 */ /* 0x000fe20000000000 */
[----:B------:R-:W-:Y:S02]  /*17c0*/  WARPGROUP.DEPBAR.LE gsb0, 0x0 ;  /* 0x00008000000079c5 */ /* 0x000fe40000010000 */
[----:B------:R-:W-:-:S06]  /*17d0*/  WARPGROUP.ARRIVE ;  /* 0x00000000000079c5 */ /* 0x000fcc0000000000 */
[----:B------:R-:W-:Y:S01]  /*17e0*/  HGMMA.64x16x16.F32 R72, gdesc[UR12], RZ, !UPT, gsb0 ;  /* 0x002000000c4879f0 */ /* 0x000fe2000c0008ff */
[----:B------:R-:W-:Y:S01]  /*17f0*/  UMOV UR14, UR18 ;  /* 0x00000012000e7c82 */ /* 0x000fe20008000000 */
[----:B------:R-:W-:Y:S01]  /*1800*/  UMOV UR15, UR19 ;  /* 0x00000013000f7c82 */ /* 0x000fe20008000000 */
[----:B------:R-:W-:Y:S01]  /*1810*/  UIADD3 UR18, UR5, 0x2, URZ ;  /* 0x0000000205127890 */ /* 0x000fe2000fffe03f */
[----:B------:R-:W-:Y:S01]  /*1820*/  UMOV UR19, 0x40000040 ;  /* 0x4000004000137882 */ /* 0x000fe20000000000 */
[----:B------:R-:W-:Y:S02]  /*1830*/  WARPGROUP.DEPBAR.LE gsb0, 0x0 ;  /* 0x00008000000079c5 */ /* 0x000fe40000010000 */
[----:B------:R-:W-:-:S06]  /*1840*/  WARPGROUP.ARRIVE ;  /* 0x00000000000079c5 */ /* 0x000fcc0000000000 */
[----:B------:R-:W-:Y:S03]  /*1850*/  HGMMA.64x16x16.F32 R48, gdesc[UR20], RZ, !UPT, gsb0 ;  /* 0x00200000143079f0 */ /* 0x000fe6000c0008ff */
        /* <DEDUP_REMOVED lines=9> */
[----:B------:R-:W-:Y:S03]  /*18f0*/  HGMMA.64x16x16.F32 R88, gdesc[UR16], R88, gsb0 ;  /* 0x00200000105879f0 */ /* 0x000fe60008000858 */
[----:B------:R-:W-:Y:S02]  /*1900*/  WARPGROUP.DEPBAR.LE gsb0, 0x0 ;  /* 0x00008000000079c5 */ /* 0x000fe40000010000 */
[----:B------:R-:W-:-:S06]  /*1910*/  WARPGROUP.ARRIVE ;  /* 0x00000000000079c5 */ /* 0x000fcc0000000000 */
[----:B------:R-:W-:Y:S03]  /*1920*/  HGMMA.64x16x16.F32 R64, gdesc[UR12], R64, gsb0 ;  /* 0x002000000c4079f0 */ /* 0x000fe60008000840 */
[----:B------:R-:W-:Y:S02]  /*1930*/  WARPGROUP.DEPBAR.LE gsb0, 0x0 ;  /* 0x00008000000079c5 */ /* 0x000fe40000010000 */
[----:B------:R-:W-:-:S06]  /*1940*/  WARPGROUP.ARRIVE ;  /* 0x00000000000079c5 */ /* 0x000fcc0000000000 */
[----:B------:R-:W-:Y:S01]  /*1950*/  HGMMA.64x16x16.F32 R40, gdesc[UR8], R40, gsb0 ;  /* 0x00200000082879f0 */ /* 0x000fe20008000828 */
[----:B------:R-:W-:Y:S01]  /*1960*/  UMOV UR8, UR7 ;  /* 0x0000000700087c82 */ /* 0x000fe20008000000 */
[----:B------:R-:W-:Y:S01]  /*1970*/  UMOV UR9, 0x40000040 ;  /* 0x4000004000097882 */ /* 0x000fe20000000000 */
[----:B------:R-:W-:Y:S01]  /*1980*/  UMOV UR12, UR8 ;  /* 0x00000008000c7c82 */ /* 0x000fe20008000000 */
[----:B------:R-:W-:Y:S01]  /*1990*/  UMOV UR13, UR9 ;  /* 0x00000009000d7c82 */ /* 0x000fe20008000000 */
[----:B------:R-:W-:Y:S01]  /*19a0*/  UMOV UR16, UR8 ;  /* 0x0000000800107c82 */ /* 0x000fe20008000000 */
[----:B------:R-:W-:Y:S01]  /*19b0*/  UMOV UR17, UR9 ;  /* 0x0000000900117c82 */ /* 0x000fe20008000000 */
[----:B------:R-:W-:Y:S01]  /*19c0*/  UIADD3 UR7, UR6, 0x802, URZ ;  /* 0x0000080206077890 */ /* 0x000fe2000fffe03f */
        /* <DEDUP_REMOVED lines=18> */
[----:B------:R-:W-:Y:S01]  /*1af0*/  HGMMA.64x16x16.F32 R72, gdesc[UR16], R72, gsb0 ;  /* 0x00200000104879f0 */ /* 0x000fe20008000848 */
[----:B------:R-:W-:Y:S02]  /*1b00*/  UIADD3 UR16, UR6, 0x4, URZ ;  /* 0x0000000406107890 */ /* 0x000fe4000fffe03f */
[----:B------:R-:W-:Y:S01]  /*1b10*/  UIADD3 UR18, UR5, 0x4, URZ ;  /* 0x0000000405127890 */ /* 0x000fe2000fffe03f */
[----:B------:R-:W-:Y:S01]  /*1b20*/  UMOV UR17, 0x40000040 ;  /* 0x4000004000117882 */ /* 0x000fe20000000000 */
[----:B------:R-:W-:Y:S01]  /*1b30*/  UMOV UR19, 0x40000040 ;  /* 0x4000004000137882 */ /* 0x000fe20000000000 */
[----:B------:R-:W-:Y:S02]  /*1b40*/  WARPGROUP.DEPBAR.LE gsb0, 0x0 ;  /* 0x00008000000079c5 */ /* 0x000fe40000010000 */
[----:B------:R-:W-:-:S06]  /*1b50*/  WARPGROUP.ARRIVE ;  /* 0x00000000000079c5 */ /* 0x000fcc0000000000 */
[----:B------:R-:W-:Y:S01]  /*1b60*/  HGMMA.64x16x16.F32 R48, gdesc[UR12], R48, gsb0 ;  /* 0x002000000c3079f0 */ /* 0x000fe20008000830 */
[----:B------:R-:W-:Y:S01]  /*1b70*/  UIADD3 UR14, UR5, 0x84, URZ ;  /* 0x00000084050e7890 */ /* 0x000fe2000fffe03f */
[----:B------:R-:W-:Y:S01]  /*1b80*/  UMOV UR12, UR16 ;  /* 0x00000010000c7c82 */ /* 0x000fe20008000000 */
[----:B------:R-:W-:Y:S01]  /*1b90*/  UMOV UR13, UR17 ;  /* 0x00000011000d7c82 */ /* 0x000fe20008000000 */
        /* <DEDUP_REMOVED lines=39> */
[----:B------:R-:W-:Y:S02]  /*1e10*/  WARPGROUP.DEPBAR.LE gsb0, 0x0 ;  /* 0x00008000000079c5 */ /* 0x000fe40000010000 */
[----:B------:R-:W-:-:S06]  /*1e20*/  WARPGROUP.ARRIVE ;  /* 0x00000000000079c5 */ /* 0x000fcc0000000000 */
[----:B------:R-:W-:Y:S01]  /*1e30*/  HGMMA.64x16x16.F32 R72, gdesc[UR16], R72, gsb0 ;  /* 0x00200000104879f0 */ /* 0x000fe20008000848 */
[----:B------:R-:W-:Y:S01]  /*1e40*/  UIADD3 UR18, UR5, 0x106, URZ ;  /* 0x0000010605127890 */ /* 0x000fe2000fffe03f */
[----:B------:R-:W-:Y:S01]  /*1e50*/  UMOV UR19, 0x40000040 ;  /* 0x4000004000137882 */ /* 0x000fe20000000000 */
        /* <DEDUP_REMOVED lines=8> */
[----:B------:R-:W-:Y:S02]  /*1ee0*/  UIADD3 UR8, UR6, 0x6, URZ ;  /* 0x0000000606087890 */ /* 0x000fe4000fffe03f */
[----:B------:R-:W-:Y:S01]  /*1ef0*/  UIADD3 UR10, UR5, 0x6, URZ ;  /* 0x00000006050a7890 */ /* 0x000fe2000fffe03f */
[----:B------:R-:W-:Y:S01]  /*1f00*/  UMOV UR9, 0x40000040 ;  /* 0x4000004000097882 */ /* 0x000fe20000000000 */
[----:B------:R-:W-:Y:S01]  /*1f10*/  UMOV UR11, 0x40000040 ;  /* 0x40000040000b7882 */ /* 0x000fe20000000000 */
[----:B------:R-:W-:Y:S02]  /*1f20*/  UMOV UR13, UR9 ;  /* 0x00000009000d7c82 */ /* 0x000fe40008000000 */
[----:B------:R-:W-:Y:S01]  /*1f30*/  UMOV UR12, UR8 ;  /* 0x00000008000c7c82 */ /* 0x000fe20008000000 */
[----:B------:R-:W-:Y:S01]  /*1f40*/  UMOV UR16, UR8 ;  /* 0x0000000800107c82 */ /* 0x000fe20008000000 */
[----:B------:R-:W-:Y:S01]  /*1f50*/  UMOV UR17, UR9 ;  /* 0x0000000900117c82 */ /* 0x000fe20008000000 */
[----:B------:R-:W-:-:S02]  /*1f60*/  UIADD3 UR5, UR6, 0x406, URZ ;  /* 0x0000040606057890 */ /* 0x000fc4000fffe03f */
        /* <DEDUP_REMOVED lines=29> */
[----:B------:R-:W-:Y:S02]  /*2140*/  WARPGROUP.DEPBAR.LE gsb0, 0x0 ;  /* 0x00008000000079c5 */ /* 0x000fe40000010000 */
[----:B------:R-:W-:-:S06]  /*2150*/  WARPGROUP.ARRIVE ;  /* 0x00000000000079c5 */ /* 0x000fcc0000000000 */
[----:B------:R-:W-:Y:S01]  /*2160*/  HGMMA.64x16x16.F32 R72, gdesc[UR8], R72, gsb0 ;  /* 0x00200000084879f0 */ /* 0x000fe20008000848 */
        /* <DEDUP_REMOVED lines=9> */
[----:B------:R-:W-:Y:S05]  /*2200*/  @!P2 BRA `(.L_x_18) ;  /* 0x0000000c00f0a947 */ /* 0x000fea0003800000 */
[----:B------:R-:W-:Y:S01]  /*2210*/  UIADD3 UR7, UR37, 0x1, URZ ;  /* 0x0000000125077890 */ /* 0x000fe2000fffe03f */
[----:B01----:R-:W-:-:S03]  /*2220*/  IMAD.U32 R0, RZ, RZ, UR40 ;  /* 0x00000028ff007e24 */ /* 0x003fc6000f8e00ff */
[----:B------:R-:W-:-:S04]  /*2230*/  UISETP.NE.AND UP0, UPT, UR7, 0x4, UPT ;  /* 0x000000040700788c */ /* 0x000fc8000bf05270 */
[----:B------:R-:W-:Y:S02]  /*2240*/  USEL UR5, URZ, 0x1, UP0 ;  /* 0x000000013f057887 */ /* 0x000fe40008000000 */
[----:B------:R-:W-:Y:S02]  /*2250*/  USEL UR7, UR7, URZ, UP0 ;  /* 0x0000003f07077287 */ /* 0x000fe40008000000 */
[----:B------:R-:W-:-:S06]  /*2260*/  ULOP3.LUT UR5, UR36, UR5, URZ, 0x3c, !UPT ;  /* 0x0000000524057292 */ /* 0x000fcc000f8e3c3f */
[----:B------:R-:W-:Y:S01]  /*2270*/  IMAD.U32 R5, RZ, RZ, UR5 ;  /* 0x00000005ff057e24 */ /* 0x000fe2000f8e00ff */
[----:B------:R-:W-:-:S06]  /*2280*/  UMOV UR5, UR37 ;  /* 0x0000002500057c82 */ /* 0x000fcc0008000000 */
.L_x_25:
[----:B01----:R-:W-:Y:S05]  /*2290*/  @!P0 BRA `(.L_x_19) ;  /* 0x0000000000048947 */ /* 0x003fea0003800000 */
[----:B------:R-:W-:Y:S01]  /*22a0*/  BPT.TRAP 0x1 ;  /* 0x000000040000795c */ /* 0x000fe20000300000 */
.L_x_19:
[----:B------:R-:W-:Y:S01]  /*22b0*/  ULEA UR6, UR7, UR41, 0x3 ;  /* 0x0000002907067291 */ /* 0x000fe2000f8e183f */
[----:B------:R-:W-:-:S08]  /*22c0*/  SHF.L.U32 R3, R5, 0x1f, RZ ;  /* 0x0000001f05037819 */ /* 0x000fd000000006ff */
[----:B------:R0:W1:Y:S01]  /*22d0*/  SYNCS.PHASECHK.TRANS64.TRYWAIT P1, [UR6], R3 ;  /* 0x00000003ff0075a7 */ /* 0x0000620008020146 */
[----:B------:R-:W-:Y:S05]  /*22e0*/  @!P0 BRA `(.L_x_20) ;  /* 0x0000000000048947 */ /* 0x000fea0003800000 */
[----:B------:R-:W-:Y:S01]  /*22f0*/  BPT.TRAP 0x1 ;  /* 0x000000040000795c */ /* 0x000fe20000300000 */
.L_x_20:
[----:B-1----:R-:W-:Y:S05]  /*2300*/  @P1 BRA `(.L_x_21) ;  /* 0x0000000000081947 */ /* 0x002fea0003800000 */
[----:B------:R-:W1:Y:S02]  /*2310*/  SYNCS.PHASECHK.TRANS64.TRYWAIT P1, [UR6], R3 ;  /* 0x00000003ff0075a7 */ /* 0x000e640008020146 */
[----:B-1----:R-:W-:Y:S05]  /*2320*/  @!P1 BRA `(.L_x_22) ;  /* 0x0000007c00549947 */ /* 0x002fea0003800000 */
.L_x_21:
[----:B------:R-:W-:Y:S01]  /*2330*/  UIMAD UR6, UR7, 0xc00, UR42 ;  /* 0x00000c00070678a4 */ /* 0x000fe2000f8e022a */
[----:B------:R-:W-:Y:S01]  /*2340*/  WARPGROUP.ARRIVE ;  /* 0x00000000000079c5 */ /* 0x000fe20000000000 */
[----:B------:R-:W-:Y:S01]  /*2350*/  UIMAD UR8, UR7, 0x180, UR4 ;  /* 0x00000180070878a4 */ /* 0x000fe2000f8e0204 */
[----:B------:R-:W-:Y:S01]  /*2360*/  UMOV UR17, 0x40000040 ;  /* 0x4000004000117882 */ /* 0x000fe20000000000 */
[----:B------:R-:W-:Y:S02]  /*2370*/  UMOV UR19, 0x40000040 ;  /* 0x4000004000137882 */ /* 0x000fe40000000000 */
[----:B------:R-:W-:Y:S01]  /*2380*/  UIADD3 UR14, UR8, 0x80, URZ ;  /* 0x00000080080e7890 */ /* 0x000fe2000fffe03f */
[----:B------:R-:W-:Y:S02]  /*2390*/  UMOV UR16, UR6 ;  /* 0x0000000600107c82 */ /* 0x000fe40008000000 */
[----:B------:R-:W-:Y:S01]  /*23a0*/  UMOV UR18, UR8 ;  /* 0x0000000800127c82 */ /* 0x000fe20008000000 */
[----:B------:R-:W-:Y:S01]  /*23b0*/  UMOV UR12, UR16 ;  /* 0x00000010000c7c82 */ /* 0x000fe20008000000 */
[----:B------:R-:W-:Y:S01]  /*23c0*/  HGMMA.64x16x16.F32 R88, gdesc[UR16], R88, gsb0 ;  /* 0x00200000105879f0 */ /* 0x000fe20008000858 */
[----:B------:R-:W-:Y:S01]  /*23d0*/  UMOV UR13, UR17 ;  /* 0x00000011000d7c82 */ /* 0x000fe20008000000 */
[----:B------:R-:W-:Y:S01]  /*23e0*/  UMOV UR15, 0x40000040 ;  /* 0x40000040000f7882 */ /* 0x000fe20000000000 */
[----:B------:R-:W-:Y:S01]  /*23f0*/  UIADD3 UR22, UR8, 0x100, URZ ;  /* 0x0000010008167890 */ /* 0x000fe2000fffe03f */
[----:B------:R-:W-:Y:S01]  /*2400*/  UMOV UR20, UR16 ;  /* 0x0000001000147c82 */ /* 0x000fe20008000000 */
[----:B------:R-:W-:Y:S01]  /*2410*/  UMOV UR21, UR17 ;  /* 0x0000001100157c82 */ /* 0x000fe20008000000 */
[----:B------:R-:W-:Y:S01]  /*2420*/  UMOV UR23, 0x40000040 ;  /* 0x4000004000177882 */ /* 0x000fe20000000000 */
[----:B------:R-:W-:-:S02]  /*2430*/  UIADD3 UR9, UR6, 0x400, URZ ;  /* 0x0000040006097890 */ /* 0x000fc4000fffe03f */
[----:B------:R-:W-:Y:S01]  /*2440*/  UIADD3 UR10, UR8, 0x86, URZ ;  /* 0x00000086080a7890 */ /* 0x000fe2000fffe03f */
[----:B------:R-:W-:Y:S01]  /*2450*/  UMOV UR11, 0x40000040 ;  /* 0x40000040000b7882 */ /* 0x000fe20000000000 */
        /* <DEDUP_REMOVED lines=26> */
[----:B------:R-:W-:Y:S01]  /*2600*/  UIADD3 UR9, UR6, 0x402, URZ ;  /* 0x0000040206097890 */ /* 0x000fe2000fffe03f */
[----:B------:R-:W-:Y:S02]  /*2610*/  WARPGROUP.DEPBAR.LE gsb0, 0x0 ;  /* 0x00008000000079c5 */ /* 0x000fe40000010000 */
[----:B------:R-:W-:-:S06]  /*2620*/  WARPGROUP.ARRIVE ;  /* 0x00000000000079c5 */ /* 0x000fcc0000000000 */
[----:B------:R-:W-:Y:S01]  /*2630*/  HGMMA.64x16x16.F32 R72, gdesc[UR16], R72, gsb0 ;  /* 0x00200000104879f0 */ /* 0x000fe20008000848 */
[----:B------:R-:W-:Y:S01]  /*2640*/  UMOV UR18, UR22 ;  /* 0x0000001600127c82 */ /* 0x000fe20008000000 */
[----:B------:R-:W-:Y:S01]  /*2650*/  UMOV UR19, UR23 ;  /* 0x0000001700137c82 */ /* 0x000fe20008000000 */
        /* <DEDUP_REMOVED lines=18> */
[----:B------:R-:W-:-:S02]  /*2780*/  WARPGROUP.DEPBAR.LE gsb0, 0x0 ;  /* 0x00008000000079c5 */ /* 0x000fc40000010000 */
        /* <DEDUP_REMOVED lines=89> */
[----:B------:R-:W-:Y:S01]  /*2d20*/  HGMMA.64x16x16.F32 R48, gdesc[UR12], R48, gsb0 ;  /* 0x002000000c3079f0 */ /* 0x000fe20008000830 */
[----:B------:R-:W-:Y:S02]  /*2d30*/  UIADD3 UR12, UR6, 0x6, URZ ;  /* 0x00000006060c7890 */ /* 0x000fe4000fffe03f */
[----:B------:R-:W-:Y:S01]  /*2d40*/  UIADD3 UR14, UR8, 0x6, URZ ;  /* 0x00000006080e7890 */ /* 0x000fe2000fffe03f */
[----:B------:R-:W-:Y:S01]  /*2d50*/  UMOV UR13, 0x40000040 ;  /* 0x40000040000d7882 */ /* 0x000fe20000000000 */
[----:B------:R-:W-:Y:S01]  /*2d60*/  UMOV UR15, 0x40000040 ;  /* 0x40000040000f7882 */ /* 0x000fe20000000000 */
[----:B------:R-:W-:Y:S01]  /*2d70*/  UMOV UR9, UR13 ;  /* 0x0000000d00097c82 */ /* 0x000fe20008000000 */
[----:B------:R-:W-:Y:S01]  /*2d80*/  UIADD3 UR6, UR6, 0x806, URZ ;  /* 0x0000080606067890 */ /* 0x000fe2000fffe03f */
[----:B------:R-:W-:Y:S02]  /*2d90*/  WARPGROUP.DEPBAR.LE gsb0, 0x0 ;  /* 0x00008000000079c5 */ /* 0x000fe40000010000 */
[----:B------:R-:W-:-:S06]  /*2da0*/  WARPGROUP.ARRIVE ;  /* 0x00000000000079c5 */ /* 0x000fcc0000000000 */
[----:B------:R-:W-:Y:S01]  /*2db0*/  HGMMA.64x16x16.F32 R24, gdesc[UR16], R24, gsb0 ;  /* 0x00200000101879f0 */ /* 0x000fe20008000818 */
[----:B------:R-:W-:Y:S01]  /*2dc0*/  UIADD3 UR18, UR8, 0x106, URZ ;  /* 0x0000010608127890 */ /* 0x000fe2000fffe03f */
[----:B------:R-:W-:Y:S02]  /*2dd0*/  UMOV UR16, UR12 ;  /* 0x0000000c00107c82 */ /* 0x000fe40008000000 */
        /* <DEDUP_REMOVED lines=44> */
[----:B------:R-:W-:Y:S01]  /*30a0*/  BPT.TRAP 0x1 ;  /* 0x000000040000795c */ /* 0x000fe20000300000 */
.L_x_23:
[----:B------:R-:W-:Y:S01]  /*30b0*/  ULEA UR6, UR5, UR41, 0x3 ;  /* 0x0000002905067291 */ /* 0x000fe2000f8e183f */
[----:B------:R-:W-:-:S03]  /*30c0*/  ISETP.GT.U32.AND P1, PT, R18, 0x1, PT ;  /* 0x000000011200780c */ /* 0x000fc60003f24070 */
[----:B------:R-:W-:-:S04]  /*30d0*/  UIADD3 UR6, UR6, 0x20, URZ ;  /* 0x0000002006067890 */ /* 0x000fc8000fffe03f */
[----:B------:R-:W-:-:S09]  /*30e0*/  UPRMT UR6, URZ, 0x654, UR6 ;  /* 0x000006543f067896 */ /* 0x000fd20008000006 */
[----:B------:R-:W-:Y:S01]  /*30f0*/  SYNCS.ARRIVE.TRANS64.RED.A1T0 RZ, [UR6], RZ ;  /* 0x000000ffffff79a7 */ /* 0x000fe20008100406 */
[----:B------:R-:W-:Y:S05]  /*3100*/  @P1 BRA `(.L_x_24) ;  /* 0x0000000000041947 */ /* 0x000fea0003800000 */
[----:B------:R-:W-:Y:S01]  /*3110*/  BPT.TRAP 0x1 ;  /* 0x000000040000795c */ /* 0x000fe20000300000 */
.L_x_24:
[----:B------:R-:W-:Y:S01]  /*3120*/  UIADD3 UR7, UR7, 0x1, URZ ;  /* 0x0000000107077890 */ /* 0x000fe2000fffe03f */
[C---:B------:R-:W-:Y:S01]  /*3130*/  ISETP.GT.AND P1, PT, R0.reuse, 0x1, PT ;  /* 0x000000010000780c */ /* 0x040fe20003f24270 */
[----:B------:R-:W-:Y:S01]  /*3140*/  UIADD3 UR5, UR5, 0x1, URZ ;  /* 0x0000000105057890 */ /* 0x000fe2000fffe03f */
[----:B------:R-:W-:Y:S01]  /*3150*/  VIADD R0, R0, 0xffffffff ;  /* 0xffffffff00007836 */ /* 0x000fe20000000000 */
[----:B------:R-:W-:Y:S02]  /*3160*/  UISETP.NE.AND UP0, UPT, UR7, 0x4, UPT ;  /* 0x000000040700788c */ /* 0x000fe4000bf05270 */
[----:B------:R-:W-:Y:S02]  /*3170*/  UISETP.NE.AND UP1, UPT, UR5, 0x4, UPT ;  /* 0x000000040500788c */ /* 0x000fe4000bf25270 */
[----:B------:R-:W-:Y:S02]  /*3180*/  USEL UR6, URZ, 0x1, UP0 ;  /* 0x000000013f067887 */ /* 0x000fe40008000000 */
[----:B------:R-:W-:-:S02]  /*3190*/  USEL UR7, UR7, URZ, UP0 ;  /* 0x0000003f07077287 */ /* 0x000fc40008000000 */
[----:B------:R-:W-:Y:S02]  /*31a0*/  USEL UR5, UR5, URZ, UP1 ;  /* 0x0000003f05057287 */ /* 0x000fe40008800000 */
[----:B------:R-:W-:Y:S01]  /*31b0*/  LOP3.LUT R5, R5, UR6, RZ, 0x3c, !PT ;  /* 0x0000000605057c12 */ /* 0x000fe2000f8e3cff */
[----:B------:R-:W-:Y:S09]  /*31c0*/  @P1 BRA `(.L_x_25) ;  /* 0xfffffff000301947 */ /* 0x000ff2000383ffff */
.L_x_18:
[----:B01----:R-:W0:Y:S02]  /*31d0*/  LDC R0, c[0x0][0x28c] ;  /* 0x0000a300ff007b82 */ /* 0x003e240000000800 */
[----:B0-----:R-:W-:-:S13]  /*31e0*/  ISETP.GE.AND P1, PT, R0, 0x1, PT ;  /* 0x000000010000780c */ /* 0x001fda0003f26270 */
[----:B------:R-:W-:Y:S05]  /*31f0*/  @!P1 BRA `(.L_x_26) ;  /* 0x00000000002c9947 */ /* 0x000fea0003800000 */
[----:B------:R-:W-:Y:S05]  /*3200*/  @!P0 BRA `(.L_x_27) ;  /* 0x0000000000048947 */ /* 0x000fea0003800000 */
[----:B------:R-:W-:Y:S01]  /*3210*/  BPT.TRAP 0x1 ;  /* 0x000000040000795c */ /* 0x000fe20000300000 */
.L_x_27:
[----:B------:R-:W-:Y:S01]  /*3220*/  UIADD3 UR4, UR40, UR37, URZ ;  /* 0x0000002528047290 */ /* 0x000fe2000fffe03f */
[----:B------:R-:W-:-:S03]  /*3230*/  ISETP.GT.U32.AND P0, PT, R18, 0x1, PT ;  /* 0x000000011200780c */ /* 0x000fc60003f04070 */
[----:B------:R-:W-:-:S04]  /*3240*/  USHF.L.U32 UR4, UR4, 0x3, URZ ;  /* 0x0000000304047899 */ /* 0x000fc8000800063f */
[----:B------:R-:W-:-:S04]  /*3250*/  ULOP3.LUT UR4, UR4, 0x18, URZ, 0xc0, !UPT ;  /* 0x0000001804047892 */ /* 0x000fc8000f8ec03f */
[----:B------:R-:W-:-:S04]  /*3260*/  UIADD3 UR4, UR41, 0x20, UR4 ;  /* 0x0000002029047890 */ /* 0x000fc8000fffe004 */
[----:B------:R-:W-:-:S09]  /*3270*/  UPRMT UR4, URZ, 0x654, UR4 ;  /* 0x000006543f047896 */ /* 0x000fd20008000004 */
[----:B------:R-:W-:Y:S01]  /*3280*/  SYNCS.ARRIVE.TRANS64.RED.A1T0 RZ, [UR4], RZ ;  /* 0x000000ffffff79a7 */ /* 0x000fe20008100404 */
[----:B------:R-:W-:Y:S05]  /*3290*/  @P0 BRA `(.L_x_26) ;  /* 0x0000000000040947 */ /* 0x000fea0003800000 */
[----:B------:R-:W-:Y:S01]  /*32a0*/  BPT.TRAP 0x1 ;  /* 0x000000040000795c */ /* 0x000fe20000300000 */
.L_x_26:
[----:B------:R-:W-:Y:S01]  /*32b0*/  UIADD3 UR37, UR39, UR37, URZ ;  /* 0x0000002527257290 */ /* 0x000fe2000fffe03f */
[----:B------:R-:W-:Y:S01]  /*32c0*/  IMAD R3, R103, 0x30, RZ ;  /* 0x0000003067037824 */ /* 0x000fe200078e02ff */
[----:B------:R-:W-:Y:S01]  /*32d0*/  ULDC UR5, c[0x0][0x288] ;  /* 0x0000a20000057ab9 */ /* 0x000fe20000000800 */
[----:B------:R-:W-:Y:S01]  /*32e0*/  IMAD R103, R105, 0x180, RZ ;  /* 0x0000018069677824 */ /* 0x000fe200078e02ff */
[----:B------:R-:W-:Y:S01]  /*32f0*/  USHF.R.U32.HI UR4, URZ, 0x2, UR37 ;  /* 0x000000023f047899 */ /* 0x000fe20008011625 */
[----:B------:R-:W-:Y:S01]  /*3300*/  SHF.R.S32.HI R13, RZ, 0x1f, R19 ;  /* 0x0000001fff0d7819 */ /* 0x000fe20000011413 */
[----:B------:R-:W-:Y:S01]  /*3310*/  ULDC UR8, c[0x0][0x284] ;  /* 0x0000a10000087ab9 */ /* 0x000fe20000000800 */
[C---:B------:R-:W-:Y:S01]  /*3320*/  ISETP.GE.AND P0, PT, R3.reuse, UR5, PT ;  /* 0x0000000503007c0c */ /* 0x040fe2000bf06270 */
[----:B------:R-:W-:Y:S01]  /*3330*/  ULOP3.LUT UR4, UR4, 0x1, URZ, 0xc0, !UPT ;  /* 0x0000000104047892 */ /* 0x000fe2000f8ec03f */
[----:B------:R-:W-:Y:S01]  /*3340*/  LOP3.LUT R6, R3, 0x6, R99, 0xf8, !PT ;  /* 0x0000000603067812 */ /* 0x000fe200078ef863 */
[----:B------:R-:W-:Y:S01]  /*3350*/  UISETP.GT.U32.AND UP1, UPT, UR37, 0x3, UPT ;  /* 0x000000032500788c */ /* 0x000fe2000bf24070 */
[----:B------:R-:W-:Y:S01]  /*3360*/  ISETP.GE.OR P0, PT, R103, UR8, P0 ;  /* 0x0000000867007c0c */ /* 0x000fe20008706670 */
[----:B------:R-:W-:Y:S01]  /*3370*/  UISETP.NE.U32.AND UP0, UPT, UR4, 0x1, UPT ;  /* 0x000000010400788c */ /* 0x000fe2000bf05070 */
[----:B------:R-:W-:Y:S01]  /*3380*/  SHF.R.S32.HI R7, RZ, 0x1f, R6 ;  /* 0x0000001fff077819 */ /* 0x000fe20000011406 */
[----:B------:R-:W-:-:S02]  /*3390*/  UISETP.LT.U32.AND UP1, UPT, UR39, 0x4, UP1 ;  /* 0x000000042700788c */ /* 0x000fc40008f21070 */
[----:B------:R-:W-:Y:S01]  /*33a0*/  UISETP.GT.U32.AND UP0, UPT, UR39, 0x3, !UP0 ;  /* 0x000000032700788c */ /* 0x000fe2000c704070 */
[----:B------:R-:W-:Y:S01]  /*33b0*/  ULDC.64 UR6, c[0x0][0x5d0] ;  /* 0x0001740000067ab9 */ /* 0x000fe20000000a00 */
[----:B------:R-:W-:Y:S01]  /*33c0*/  USEL UR5, URZ, 0x1, !UP1 ;  /* 0x000000013f057887 */ /* 0x000fe2000c800000 */
[----:B------:R-:W-:Y:S01]  /*33d0*/  IMAD R0, R13, UR6, RZ ;  /* 0x000000060d007c24 */ /* 0x000fe2000f8e02ff */
[----:B------:R-:W-:Y:S01]  /*33e0*/  USEL UR4, URZ, 0x1, !UP0 ;  /* 0x000000013f047887 */ /* 0x000fe2000c000000 */
[C---:B------:R-:W-:Y:S01]  /*33f0*/  IMAD.WIDE.U32 R4, R19.reuse, UR6, R6 ;  /* 0x0000000613047c25 */ /* 0x040fe2000f8e0006 */
[----:B------:R-:W-:Y:S02]  /*3400*/  ULOP3.LUT UR37, UR37, 0x3, URZ, 0xc0, !UPT ;  /* 0x0000000325257892 */ /* 0x000fe4000f8ec03f */
[----:B------:R-:W-:Y:S01]  /*3410*/  ULOP3.LUT UR36, UR4, UR36, UR5, 0x96, !UPT ;  /* 0x0000002404247292 */ /* 0x000fe2000f8e9605 */
[----:B------:R-:W-:Y:S02]  /*3420*/  IMAD R11, R19, UR7, R0 ;  /* 0x00000007130b7c24 */ /* 0x000fe4000f8e0200 */
[----:B------:R-:W-:-:S02]  /*3430*/  IMAD.MOV.U32 R0, RZ, RZ, -0x1 ;  /* 0xffffffffff007424 */ /* 0x000fc400078e00ff */
[----:B------:R-:W-:Y:S02]  /*3440*/  IMAD.IADD R11, R5, 0x1, R11 ;  /* 0x00000001050b7824 */ /* 0x000fe400078e020b */
[----:B------:R-:W-:Y:S01]  /*3450*/  IMAD.MOV.U32 R10, RZ, RZ, R4 ;  /* 0x000000ffff0a7224 */ /* 0x000fe200078e0004 */
[----:B------:R-:W-:Y:S06]  /*3460*/  @P0 BRA `(.L_x_28) ;  /* 0x0000004c00ec0947 */ /* 0x000fec0003800000 */
[----:B------:R-:W0:Y:S01]  /*3470*/  LDC.64 R4, c[0x0][0x5c8] ;  /* 0x00017200ff047b82 */ /* 0x000e220000000a00 */
[----:B-----5:R-:W-:Y:S01]  /*3480*/  FSETP.NEU.AND P1, PT, R97, RZ, PT ;  /* 0x000000ff6100720b */ /* 0x020fe20003f2d000 */
[----:B------:R-:W-:Y:S01]  /*3490*/  IMAD.WIDE R8, R105, 0x180, R22 ;  /* 0x0000018069087825 */ /* 0x000fe200078e0216 */
[----:B------:R-:W-:Y:S03]  /*34a0*/  BSSY B0, `(.L_x_28) ;  /* 0x00004f7000007945 */ /* 0x000fe60003800000 */
[----:B------:R-:W-:Y:S02]  /*34b0*/  IMAD.IADD R103, R102, 0x1, -R103 ;  /* 0x0000000166677824 */ /* 0x000fe400078e0a67 */
[----:B------:R-:W-:-:S03]  /*34c0*/  IMAD.IADD R3, R98, 0x1, -R3 ;  /* 0x0000000162037824 */ /* 0x000fc600078e0a03 */
[----:B------:R-:W-:-:S04]  /*34d0*/  ISETP.GT.AND P4, PT, R103, RZ, PT ;  /* 0x000000ff6700720c */ /* 0x000fc80003f84270 */
[----:B------:R-:W-:Y:S01]  /*34e0*/  ISETP.GT.AND P0, PT, R3, RZ, P4 ;  /* 0x000000ff0300720c */ /* 0x000fe20002704270 */
[-C--:B0-----:R-:W-:Y:S02]  /*34f0*/  IMAD R12, R9, R4.reuse, RZ ;  /* 0x00000004090c7224 */ /* 0x081fe400078e02ff */
[----:B------:R-:W-:-:S04]  /*3500*/  IMAD.WIDE.U32 R112, R8, R4, R10 ;  /* 0x0000000408707225 */ /* 0x000fc800078e000a */
[----:B------:R-:W-:-:S04]  /*3510*/  IMAD R11, R8, R5, R12 ;  /* 0x00000005080b7224 */ /* 0x000fc800078e020c */
[----:B------:R-:W-:Y:S01]  /*3520*/  IMAD.IADD R115, R113, 0x1, R11 ;  /* 0x0000000171737824 */ /* 0x000fe200078e020b */
[----:B------:R-:W-:Y:S06]  /*3530*/  @!P1 BRA `(.L_x_29) ;  /* 0x0000003800609947 */ /* 0x000fec0003800000 */
[----:B------:R-:W0:Y:S01]  /*3540*/  LDC.64 R20, c[0x0][0x5b8] ;  /* 0x00016e00ff147b82 */ /* 0x000e220000000a00 */
[----:B------:R-:W-:-:S07]  /*3550*/  ULDC.64 UR4, c[0x0][0x5c0] ;  /* 0x0001700000047ab9 */ /* 0x000fce0000000a00 */
[----:B------:R-:W1:Y:S08]  /*3560*/  LDC.64 R14, c[0x0][0x5b0] ;  /* 0x00016c00ff0e7b82 */ /* 0x000e700000000a00 */
[----:B------:R-:W2:Y:S01]  /*3570*/  LDC.64 R10, c[0x0][0x5a8] ;  /* 0x00016a00ff0a7b82 */ /* 0x000ea20000000a00 */
[-C--:B0-----:R-:W-:Y:S02]  /*3580*/  IMAD R12, R13, R20.reuse, RZ ;  /* 0x000000140d0c7224 */ /* 0x081fe400078e02ff */
[----:B------:R-:W-:-:S04]  /*3590*/  IMAD.WIDE.U32 R108, R19, R20, R6 ;  /* 0x00000014136c7225 */ /* 0x000fc800078e0006 */
[----:B------:R-:W-:Y:S02]  /*35a0*/  IMAD R21, R19, R21, R12 ;  /* 0x0000001513157224 */ /* 0x000fe400078e020c */
[-C--:B-1----:R-:W-:Y:S02]  /*35b0*/  IMAD R119, R9, R14.reuse, RZ ;  /* 0x0000000e09777224 */ /* 0x082fe400078e02ff */
[----:B------:R-:W-:Y:S02]  /*35c0*/  IMAD.IADD R107, R109, 0x1, R21 ;  /* 0x000000016d6b7824 */ /* 0x000fe400078e0215 */
[----:B------:R-:W-:Y:S02]  /*35d0*/  IMAD.MOV.U32 R106, RZ, RZ, R108 ;  /* 0x000000ffff6a7224 */ /* 0x000fe400078e006c */
[C---:B------:R-:W-:Y:S02]  /*35e0*/  IMAD R119, R8.reuse, R15, R119 ;  /* 0x0000000f08777224 */ /* 0x040fe400078e0277 */
[----:B------:R-:W-:-:S04]  /*35f0*/  IMAD.WIDE.U32 R12, R8, R14, R106 ;  /* 0x0000000e080c7225 */ /* 0x000fc800078e006a */
[----:B------:R-:W-:Y:S01]  /*3600*/  IMAD.IADD R13, R13, 0x1, R119 ;  /* 0x000000010d0d7824 */ /* 0x000fe200078e0277 */
[----:B--2---:R-:W-:-:S04]  /*3610*/  LEA R104, P1, R12, R10, 0x1 ;  /* 0x0000000a0c687211 */ /* 0x004fc800078208ff */
[----:B------:R-:W-:-:S05]  /*3620*/  LEA.HI.X R105, R12, R11, R13, 0x1, P1 ;  /* 0x0000000b0c697211 */ /* 0x000fca00008f0c0d */
[----:B------:R0:W2:Y:S01]  /*3630*/  @P0 LDG.E.LTC128B.U16 R113, desc[UR46][R104.64] ;  /* 0x0000002e68710981 */ /* 0x0000a2000c1e1520 */
[----:B------:R-:W-:Y:S01]  /*3640*/  IMAD.WIDE.U32 R110, R8, R14, R6 ;  /* 0x0000000e086e7225 */ /* 0x000fe200078e0006 */
[----:B------:R-:W-:Y:S03]  /*3650*/  BSSY B1, `(.L_x_30) ;  /* 0x0000013000017945 */ /* 0x000fe60003800000 */
[----:B------:R-:W-:Y:S02]  /*3660*/  IMAD.IADD R111, R119, 0x1, R111 ;  /* 0x00000001776f7824 */ /* 0x000fe400078e026f */
[----:B------:R-:W-:-:S03]  /*3670*/  IMAD.WIDE.U32 R110, R19, R20, R110 ;  /* 0x00000014136e7225 */ /* 0x000fc600078e006e */
[----:B0-----:R-:W-:Y:S01]  /*3680*/  LEA R104, P2, R110, R10, 0x1 ;  /* 0x0000000a6e687211 */ /* 0x001fe200078408ff */
[----:B--2---:R-:W-:-:S05]  /*3690*/  HADD2.F32 R12, -RZ, R113.H0_H0 ;  /* 0x20000071ff0c7230 */ /* 0x004fca0000004100 */
[----:B------:R-:W-:Y:S01]  /*36a0*/  FMUL R13, R12, R97 ;  /* 0x000000610c0d7220 */ /* 0x000fe20000400000 */
[----:B------:R-:W-:-:S03]  /*36b0*/  LEA R12, P1, R112, UR4, 0x1 ;  /* 0x00000004700c7c11 */ /* 0x000fc6000f8208ff */
[----:B------:R-:W-:Y:S01]  /*36c0*/  FFMA R13, R88, R96, R13 ;  /* 0x00000060580d7223 */ /* 0x000fe2000000000d */
[----:B------:R-:W-:-:S04]  /*36d0*/  IMAD.IADD R88, R21, 0x1, R111 ;  /* 0x0000000115587824 */ /* 0x000fc800078e026f */
[----:B------:R-:W-:Y:S02]  /*36e0*/  F2FP.F16.F32.PACK_AB R105, RZ, R13 ;  /* 0x0000000dff69723e */ /* 0x000fe400000000ff */
[----:B------:R-:W-:Y:S02]  /*36f0*/  LEA.HI.X R13, R112, UR5, R115, 0x1, P1 ;  /* 0x00000005700d7c11 */ /* 0x000fe400088f0c73 */
[----:B------:R-:W-:Y:S02]  /*3700*/  ISETP.GT.AND P1, PT, R3, 0x1, P4 ;  /* 0x000000010300780c */ /* 0x000fe40002724270 */
[----:B------:R-:W-:Y:S02]  /*3710*/  PRMT R111, R105, 0x7610, R111 ;  /* 0x00007610696f7816 */ /* 0x000fe4000000006f */
[----:B------:R-:W-:Y:S02]  /*3720*/  LEA.HI.X R105, R110, R11, R88, 0x1, P2 ;  /* 0x0000000b6e697211 */ /* 0x000fe400010f0c58 */
[C---:B------:R-:W-:Y:S01]  /*3730*/  SHF.L.U32 R110, R14.reuse, 0x3, RZ ;  /* 0x000000030e6e7819 */ /* 0x040fe200000006ff */
[----:B------:R0:W-:Y:S02]  /*3740*/  @P0 STG.E.U16 desc[UR46][R12.64], R111 ;  /* 0x0000006f0c000986 */ /* 0x0001e4000c10152e */
[----:B0-----:R-:W-:-:S04]  /*3750*/  SHF.L.U64.HI R111, R14, 0x3, R15 ;  /* 0x000000030e6f7819 */ /* 0x001fc8000001020f */
[----:B------:R-:W-:Y:S05]  /*3760*/  @!P1 BRA `(.L_x_31) ;  /* 0x0000000000049947 */ /* 0x000fea0003800000 */
[----:B------:R0:W5:Y:S02]  /*3770*/  LDG.E.LTC128B.U16 R113, desc[UR46][R104.64+0x2] ;  /* 0x0000022e68717981 */ /* 0x000164000c1e1520 */
.L_x_31:
[----:B------:R-:W-:Y:S05]  /*3780*/  BSYNC B1 ;  /* 0x0000000000017941 */ /* 0x000fea0003800000 */
.L_x_30:
[----:B-----5:R-:W-:Y:S01]  /*3790*/  HADD2.F32 R88, -RZ, R113.H0_H0 ;  /* 0x20000071ff587230 */ /* 0x020fe20000004100 */
[----:B------:R-:W-:Y:S01]  /*37a0*/  ISETP.GT.AND P3, PT, R103, 0x8, PT ;  /* 0x000000086700780c */ /* 0x000fe20003f64270 */
[----:B------:R-:W-:Y:S01]  /*37b0*/  IMAD.WIDE.U32 R120, R8, R14, R110 ;  /* 0x0000000e08787225 */ /* 0x000fe200078e006e */
[----:B------:R-:W-:-:S03]  /*37c0*/  PRMT R116, R113, 0x7610, R116 ;  /* 0x0000761071747816 */ /* 0x000fc60000000074 */
[----:B------:R-:W-:Y:S01]  /*37d0*/  FMUL R88, R88, R97 ;  /* 0x0000006158587220 */ /* 0x000fe20000400000 */
[----:B------:R-:W-:Y:S01]  /*37e0*/  IMAD.IADD R125, R119, 0x1, R121 ;  /* 0x00000001777d7824 */ /* 0x000fe200078e0279 */
[----:B------:R-:W-:Y:S02]  /*37f0*/  IADD3 R112, P2, R108, R120, RZ ;  /* 0x000000786c707210 */ /* 0x000fe40007f5e0ff */
[----:B------:R-:W-:Y:S01]  /*3800*/  FFMA R89, R89, R96, R88 ;  /* 0x0000006059597223 */ /* 0x000fe20000000058 */
[----:B------:R-:W-:Y:S02]  /*3810*/  ISETP.GT.AND P0, PT, R3, RZ, P3 ;  /* 0x000000ff0300720c */ /* 0x000fe40001f04270 */
[----:B------:R-:W-:Y:S01]  /*3820*/  IMAD.X R114, R125, 0x1, R107, P2 ;  /* 0x000000017d727824 */ /* 0x000fe200010e066b */
[----:B------:R-:W-:Y:S02]  /*3830*/  LEA R88, P2, R112, R10, 0x1 ;  /* 0x0000000a70587211 */ /* 0x000fe400078408ff */
[----:B------:R-:W-:-:S02]  /*3840*/  F2FP.F16.F32.PACK_AB R115, RZ, R89 ;  /* 0x00000059ff73723e */ /* 0x000fc400000000ff */
[----:B------:R-:W-:Y:S02]  /*3850*/  LEA.HI.X R89, R112, R11, R114, 0x1, P2 ;  /* 0x0000000b70597211 */ /* 0x000fe400010f0c72 */
[----:B------:R-:W-:-:S05]  /*3860*/  PRMT R123, R115, 0x7610, R123 ;  /* 0x00007610737b7816 */ /* 0x000fca000000007b */
[----:B------:R1:W-:Y:S04]  /*3870*/  @P1 STG.E.U16 desc[UR46][R12.64+0x2], R123 ;  /* 0x0000027b0c001986 */ /* 0x0003e8000c10152e */
[----:B------:R2:W3:Y:S01]  /*3880*/  @P0 LDG.E.LTC128B.U16 R116, desc[UR46][R88.64] ;  /* 0x0000002e58740981 */ /* 0x0004e2000c1e1520 */
[C---:B------:R-:W-:Y:S01]  /*3890*/  IMAD.SHL.U32 R113, R4.reuse, 0x10, RZ ;  /* 0x0000001004717824 */ /* 0x040fe200078e00ff */
[----:B------:R-:W-:Y:S01]  /*38a0*/  SHF.L.U64.HI R117, R4, 0x4, R5 ;  /* 0x0000000404757819 */ /* 0x000fe20000010205 */
[----:B------:R-:W-:Y:S01]  /*38b0*/  BSSY B1, `(.L_x_32) ;  /* 0x0000011000017945 */ /* 0x000fe20003800000 */
[----:B------:R-:W-:Y:S02]  /*38c0*/  IADD3 R122, P1, R6, R120, RZ ;  /* 0x00000078067a7210 */ /* 0x000fe40007f3e0ff */
[----:B------:R-:W-:-:S03]  /*38d0*/  IADD3 R114, P2, R113, R12, RZ ;  /* 0x0000000c71727210 */ /* 0x000fc60007f5e0ff */
[----:B-1----:R-:W-:Y:S01]  /*38e0*/  IMAD.X R123, R7, 0x1, R125, P1 ;  /* 0x00000001077b7824 */ /* 0x002fe200008e067d */
[----:B------:R-:W-:Y:S01]  /*38f0*/  ISETP.GT.AND P1, PT, R3, 0x1, P3 ;  /* 0x000000010300780c */ /* 0x000fe20001f24270 */
[----:B------:R-:W-:-:S03]  /*3900*/  IMAD.WIDE.U32 R122, R19, R20, R122 ;  /* 0x00000014137a7225 */ /* 0x000fc600078e007a */
[----:B--2---:R-:W-:Y:S01]  /*3910*/  LEA R88, P5, R122, R10, 0x1 ;  /* 0x0000000a7a587211 */ /* 0x004fe200078a08ff */
[----:B---3--:R-:W-:-:S05]  /*3920*/  HADD2.F32 R112, -RZ, R116.H0_H0 ;  /* 0x20000074ff707230 */ /* 0x008fca0000004100 */
[----:B------:R-:W-:-:S04]  /*3930*/  FMUL R115, R112, R97 ;  /* 0x0000006170737220 */ /* 0x000fc80000400000 */
[----:B------:R-:W-:Y:S01]  /*3940*/  FFMA R115, R90, R96, R115 ;  /* 0x000000605a737223 */ /* 0x000fe20000000073 */
[----:B------:R-:W-:-:S04]  /*3950*/  IMAD.IADD R90, R21, 0x1, R123 ;  /* 0x00000001155a7824 */ /* 0x000fc800078e027b */
[----:B------:R-:W-:Y:S01]  /*3960*/  F2FP.F16.F32.PACK_AB R112, RZ, R115 ;  /* 0x00000073ff70723e */ /* 0x000fe200000000ff */
[----:B------:R-:W-:Y:S01]  /*3970*/  IMAD.X R115, R117, 0x1, R13, P2 ;  /* 0x0000000175737824 */ /* 0x000fe200010e060d */
[----:B------:R-:W-:-:S04]  /*3980*/  LEA.HI.X R89, R122, R11, R90, 0x1, P5 ;  /* 0x0000000b7a597211 */ /* 0x000fc800028f0c5a */
[----:B------:R1:W-:Y:S01]  /*3990*/  @P0 STG.E.U16 desc[UR46][R114.64], R112 ;  /* 0x0000007072000986 */ /* 0x0003e2000c10152e */
[----:B------:R-:W-:Y:S05]  /*39a0*/  @!P1 BRA `(.L_x_33) ;  /* 0x0000000000049947 */ /* 0x000fea0003800000 */
[----:B------:R2:W5:Y:S02]  /*39b0*/  LDG.E.LTC128B.U16 R116, desc[UR46][R88.64+0x2] ;  /* 0x0000022e58747981 */ /* 0x000564000c1e1520 */
.L_x_33:
[----:B------:R-:W-:Y:S05]  /*39c0*/  BSYNC B1 ;  /* 0x0000000000017941 */ /* 0x000fea0003800000 */
.L_x_32:
[----:B-----5:R-:W-:Y:S01]  /*39d0*/  HADD2.F32 R90, -RZ, R116.H0_H0 ;  /* 0x20000074ff5a7230 */ /* 0x020fe20000004100 */
[----:B------:R-:W-:Y:S01]  /*39e0*/  ISETP.GT.AND P0, PT, R3, 0x8, P4 ;  /* 0x000000080300780c */ /* 0x000fe20002704270 */
[----:B------:R-:W-:Y:S03]  /*39f0*/  BSSY B1, `(.L_x_34) ;  /* 0x000000a000017945 */ /* 0x000fe60003800000 */
[----:B------:R-:W-:-:S04]  /*3a00*/  FMUL R90, R90, R97 ;  /* 0x000000615a5a7220 */ /* 0x000fc80000400000 */
[----:B------:R-:W-:Y:S01]  /*3a10*/  FFMA R90, R91, R96, R90 ;  /* 0x000000605b5a7223 */ /* 0x000fe2000000005a */
[----:B------:R-:W-:-:S04]  /*3a20*/  IMAD.MOV.U32 R91, RZ, RZ, R115 ;  /* 0x000000ffff5b7224 */ /* 0x000fc800078e0073 */
[----:B------:R-:W-:-:S04]  /*3a30*/  F2FP.F16.F32.PACK_AB R90, RZ, R90 ;  /* 0x0000005aff5a723e */ /* 0x000fc800000000ff */
[----:B-1----:R-:W-:Y:S01]  /*3a40*/  PRMT R112, R90, 0x7610, R112 ;  /* 0x000076105a707816 */ /* 0x002fe20000000070 */
[----:B------:R-:W-:-:S05]  /*3a50*/  IMAD.MOV.U32 R90, RZ, RZ, R114 ;  /* 0x000000ffff5a7224 */ /* 0x000fca00078e0072 */
[----:B------:R1:W-:Y:S01]  /*3a60*/  @P1 STG.E.U16 desc[UR46][R90.64+0x2], R112 ;  /* 0x000002705a001986 */ /* 0x0003e2000c10152e */
[----:B------:R-:W-:Y:S05]  /*3a70*/  @!P0 BRA `(.L_x_35) ;  /* 0x0000000000048947 */ /* 0x000fea0003800000 */
[----:B------:R3:W5:Y:S02]  /*3a80*/  LDG.E.LTC128B.U16 R116, desc[UR46][R104.64+0x10] ;  /* 0x0000102e68747981 */ /* 0x000764000c1e1520 */
.L_x_35:
[----:B------:R-:W-:Y:S05]  /*3a90*/  BSYNC B1 ;  /* 0x0000000000017941 */ /* 0x000fea0003800000 */
.L_x_34:
[----:B-1---5:R-:W-:Y:S01]  /*3aa0*/  HADD2.F32 R112, -RZ, R116.H0_H0 ;  /* 0x20000074ff707230 */ /* 0x022fe20000004100 */
[----:B------:R-:W-:Y:S01]  /*3ab0*/  ISETP.GT.AND P1, PT, R3, 0x9, P4 ;  /* 0x000000090300780c */ /* 0x000fe20002724270 */
[----:B------:R-:W-:Y:S03]  /*3ac0*/  BSSY B1, `(.L_x_36) ;  /* 0x0000007000017945 */ /* 0x000fe60003800000 */
[----:B------:R-:W-:-:S04]  /*3ad0*/  FMUL R123, R112, R97 ;  /* 0x00000061707b7220 */ /* 0x000fc80000400000 */
[----:B------:R-:W-:-:S05]  /*3ae0*/  FFMA R123, R92, R96, R123 ;  /* 0x000000605c7b7223 */ /* 0x000fca000000007b */
[----:B------:R-:W-:-:S05]  /*3af0*/  F2FP.F16.F32.PACK_AB R123, RZ, R123 ;  /* 0x0000007bff7b723e */ /* 0x000fca00000000ff */
[----:B------:R1:W-:Y:S01]  /*3b00*/  @P0 STG.E.U16 desc[UR46][R12.64+0x10], R123 ;  /* 0x0000107b0c000986 */ /* 0x0003e2000c10152e */
[----:B------:R-:W-:Y:S05]  /*3b10*/  @!P1 BRA `(.L_x_37) ;  /* 0x0000000000049947 */ /* 0x000fea0003800000 */
[----:B------:R4:W5:Y:S02]  /*3b20*/  LDG.E.LTC128B.U16 R116, desc[UR46][R104.64+0x12] ;  /* 0x0000122e68747981 */ /* 0x000964000c1e1520 */
.L_x_37:
[----:B------:R-:W-:Y:S05]  /*3b30*/  BSYNC B1 ;  /* 0x0000000000017941 */ /* 0x000fea0003800000 */
.L_x_36:
[----:B-----5:R-:W-:Y:S01]  /*3b40*/  HADD2.F32 R92, -RZ, R116.H0_H0 ;  /* 0x20000074ff5c7230 */ /* 0x020fe20000004100 */
        /* <DEDUP_REMOVED lines=8> */
.L_x_39:
[----:B------:R-:W-:Y:S05]  /*3bd0*/  BSYNC B1 ;  /* 0x0000000000017941 */ /* 0x000fea0003800000 */
.L_x_38:
[----:B0----5:R-:W-:Y:S01]  /*3be0*/  HADD2.F32 R92, -RZ, R116.H0_H0 ;  /* 0x20000074ff5c7230 */ /* 0x021fe20000004100 */
        /* <DEDUP_REMOVED lines=8> */
.L_x_41:
[----:B------:R-:W-:Y:S05]  /*3c70*/  BSYNC B1 ;  /* 0x0000000000017941 */ /* 0x000fea0003800000 */
.L_x_40:
[----:B------:R-:W-:Y:S01]  /*3c80*/  IMAD.MOV.U32 R121, RZ, RZ, R125 ;  /* 0x000000ffff797224 */ /* 0x000fe200078e007d */
[----:B------:R-:W-:Y:S01]  /*3c90*/  ISETP.GT.AND P2, PT, R103, 0x80, PT ;  /* 0x000000806700780c */ /* 0x000fe20003f44270 */
[----:B-----5:R-:W-:Y:S01]  /*3ca0*/  HADD2.F32 R92, -RZ, R116.H0_H0 ;  /* 0x20000074ff5c7230 */ /* 0x020fe20000004100 */
[----:B------:R-:W-:Y:S01]  /*3cb0*/  PRMT R132, R116, 0x7610, R132 ;  /* 0x0000761074847816 */ /* 0x000fe20000000084 */
[----:B------:R-:W-:Y:S01]  /*3cc0*/  IMAD.WIDE.U32 R120, R14, 0x78, R120 ;  /* 0x000000780e787825 */ /* 0x000fe200078e0078 */
[----:B------:R-:W-:-:S03]  /*3cd0*/  ISETP.GT.AND P0, PT, R3, RZ, P2 ;  /* 0x000000ff0300720c */ /* 0x000fc60001704270 */
[----:B------:R-:W-:Y:S01]  /*3ce0*/  FMUL R92, R92, R97 ;  /* 0x000000615c5c7220 */ /* 0x000fe20000400000 */
[----:B------:R-:W-:Y:S01]  /*3cf0*/  IMAD R15, R15, 0x78, RZ ;  /* 0x000000780f0f7824 */ /* 0x000fe200078e02ff */
[----:B0-----:R-:W-:Y:S02]  /*3d00*/  IADD3 R93, P5, R108, R120, RZ ;  /* 0x000000786c5d7210 */ /* 0x001fe40007fbe0ff */
[----:B------:R-:W-:Y:S01]  /*3d10*/  FFMA R95, R95, R96, R92 ;  /* 0x000000605f5f7223 */ /* 0x000fe2000000005c */
[----:B------:R-:W-:-:S04]  /*3d20*/  IMAD.IADD R135, R121, 0x1, R15 ;  /* 0x0000000179877824 */ /* 0x000fc800078e020f */
[----:B------:R-:W-:Y:S01]  /*3d30*/  IMAD.X R94, R135, 0x1, R107, P5 ;  /* 0x00000001875e7824 */ /* 0x000fe200028e066b */
[C---:B------:R-:W-:Y:S02]  /*3d40*/  LEA R92, P5, R93.reuse, R10, 0x1 ;  /* 0x0000000a5d5c7211 */ /* 0x040fe400078a08ff */
[----:B------:R-:W-:Y:S02]  /*3d50*/  F2FP.F16.F32.PACK_AB R95, RZ, R95 ;  /* 0x0000005fff5f723e */ /* 0x000fe400000000ff */
[----:B------:R-:W-:-:S03]  /*3d60*/  LEA.HI.X R93, R93, R11, R94, 0x1, P5 ;  /* 0x0000000b5d5d7211 */ /* 0x000fc600028f0c5e */
[----:B------:R0:W-:Y:S04]  /*3d70*/  @P1 STG.E.U16 desc[UR46][R90.64+0x12], R95 ;  /* 0x0000125f5a001986 */ /* 0x0001e8000c10152e */
[----:B------:R1:W2:Y:S01]  /*3d80*/  @P0 LDG.E.LTC128B.U16 R132, desc[UR46][R92.64] ;  /* 0x0000002e5c840981 */ /* 0x0002a2000c1e1520 */
[----:B------:R-:W-:Y:S01]  /*3d90*/  IMAD.WIDE.U32 R126, R14, 0x78, R110 ;  /* 0x000000780e7e7825 */ /* 0x000fe200078e006e */
[----:B------:R-:W-:Y:S03]  /*3da0*/  BSSY B1, `(.L_x_42) ;  /* 0x0000018000017945 */ /* 0x000fe60003800000 */
[----:B------:R-:W-:Y:S02]  /*3db0*/  IMAD.MOV.U32 R130, RZ, RZ, R114 ;  /* 0x000000ffff827224 */ /* 0x000fe400078e0072 */
[----:B------:R-:W-:-:S02]  /*3dc0*/  IMAD.MOV.U32 R131, RZ, RZ, R115 ;  /* 0x000000ffff837224 */ /* 0x000fc400078e0073 */
[----:B------:R-:W-:Y:S02]  /*3dd0*/  IMAD.IADD R125, R15, 0x1, R127 ;  /* 0x000000010f7d7824 */ /* 0x000fe400078e027f */
[----:B------:R-:W-:Y:S02]  /*3de0*/  IMAD.MOV.U32 R124, RZ, RZ, R126 ;  /* 0x000000ffff7c7224 */ /* 0x000fe400078e007e */
[----:B------:R-:W-:Y:S02]  /*3df0*/  IMAD R129, R5, 0xf0, RZ ;  /* 0x000000f005817824 */ /* 0x000fe400078e02ff */
[----:B------:R-:W-:-:S04]  /*3e00*/  IMAD.WIDE.U32 R130, R4, 0xf0, R130 ;  /* 0x000000f004827825 */ /* 0x000fc800078e0082 */
[----:B0-----:R-:W-:-:S04]  /*3e10*/  IMAD.WIDE.U32 R94, R8, R14, R124 ;  /* 0x0000000e085e7225 */ /* 0x001fc800078e007c */
[----:B------:R-:W-:Y:S01]  /*3e20*/  IMAD.IADD R115, R131, 0x1, R129 ;  /* 0x0000000183737824 */ /* 0x000fe200078e0281 */
[----:B------:R-:W-:Y:S01]  /*3e30*/  IADD3 R94, P1, R6, R94, RZ ;  /* 0x0000005e065e7210 */ /* 0x000fe20007f3e0ff */
[----:B------:R-:W-:-:S03]  /*3e40*/  @P0 IMAD.MOV.U32 R114, RZ, RZ, R130 ;  /* 0x000000ffff720224 */ /* 0x000fc600078e0082 */
[----:B------:R-:W-:Y:S02]  /*3e50*/  IADD3.X R95, R7, R119, R95, P1, !PT ;  /* 0x00000077075f7210 */ /* 0x000fe40000ffe45f */
[----:B------:R-:W-:Y:S01]  /*3e60*/  ISETP.GT.AND P1, PT, R3, 0x1, P2 ;  /* 0x000000010300780c */ /* 0x000fe20001724270 */
[----:B------:R-:W-:-:S03]  /*3e70*/  IMAD.WIDE.U32 R94, R19, R20, R94 ;  /* 0x00000014135e7225 */ /* 0x000fc600078e005e */
[----:B-1----:R-:W-:Y:S01]  /*3e80*/  LEA R92, P5, R94, R10, 0x1 ;  /* 0x0000000a5e5c7211 */ /* 0x002fe200078a08ff */
[----:B--2---:R-:W-:-:S05]  /*3e90*/  HADD2.F32 R112, -RZ, R132.H0_H0 ;  /* 0x20000084ff707230 */ /* 0x004fca0000004100 */
[----:B------:R-:W-:-:S04]  /*3ea0*/  FMUL R123, R112, R97 ;  /* 0x00000061707b7220 */ /* 0x000fc80000400000 */
[----:B------:R-:W-:Y:S01]  /*3eb0*/  FFMA R123, R80, R96, R123 ;  /* 0x00000060507b7223 */ /* 0x000fe2000000007b */
[----:B------:R-:W-:-:S04]  /*3ec0*/  IMAD.IADD R80, R21, 0x1, R95 ;  /* 0x0000000115507824 */ /* 0x000fc800078e025f */
[----:B------:R-:W-:Y:S02]  /*3ed0*/  F2FP.F16.F32.PACK_AB R123, RZ, R123 ;  /* 0x0000007bff7b723e */ /* 0x000fe400000000ff */
[----:B------:R-:W-:-:S03]  /*3ee0*/  LEA.HI.X R93, R94, R11, R80, 0x1, P5 ;  /* 0x0000000b5e5d7211 */ /* 0x000fc600028f0c50 */
[----:B------:R0:W-:Y:S01]  /*3ef0*/  @P0 STG.E.U16 desc[UR46][R114.64], R123 ;  /* 0x0000007b72000986 */ /* 0x0001e2000c10152e */
[----:B------:R-:W-:Y:S05]  /*3f00*/  @!P1 BRA `(.L_x_43) ;  /* 0x0000000000049947 */ /* 0x000fea0003800000 */
[----:B------:R1:W5:Y:S02]  /*3f10*/  LDG.E.LTC128B.U16 R132, desc[UR46][R92.64+0x2] ;  /* 0x0000022e5c847981 */ /* 0x000364000c1e1520 */
.L_x_43:
[----:B------:R-:W-:Y:S05]  /*3f20*/  BSYNC B1 ;  /* 0x0000000000017941 */ /* 0x000fea0003800000 */
.L_x_42:
[----:B-----5:R-:W-:Y:S01]  /*3f30*/  HADD2.F32 R80, -RZ, R132.H0_H0 ;  /* 0x20000084ff507230 */ /* 0x020fe20000004100 */
[----:B------:R-:W-:Y:S01]  /*3f40*/  IADD3 R122, P0, R110, R120, RZ ;  /* 0x000000786e7a7210 */ /* 0x000fe20007f1e0ff */
[----:B------:R-:W-:Y:S01]  /*3f50*/  IMAD.SHL.U32 R133, R4, 0x200, RZ ;  /* 0x0000020004857824 */ /* 0x000fe200078e00ff */
[----:B------:R-:W-:Y:S01]  /*3f60*/  ISETP.GT.AND P6, PT, R103, 0x88, PT ;  /* 0x000000886700780c */ /* 0x000fe20003fc4270 */
[----:B------:R-:W-:Y:S01]  /*3f70*/  BSSY B1, `(.L_x_44) ;  /* 0x000001c000017945 */ /* 0x000fe20003800000 */
[----:B------:R-:W-:Y:S01]  /*3f80*/  FMUL R80, R80, R97 ;  /* 0x0000006150507220 */ /* 0x000fe20000400000 */
[----:B0-----:R-:W-:Y:S01]  /*3f90*/  IMAD.X R123, R135, 0x1, R111, P0 ;  /* 0x00000001877b7824 */ /* 0x001fe200000e066f */
[C---:B------:R-:W-:Y:S02]  /*3fa0*/  SHF.L.U64.HI R135, R4.reuse, 0x9, R5 ;  /* 0x0000000904877819 */ /* 0x040fe40000010205 */
[----:B------:R-:W-:Y:S01]  /*3fb0*/  FFMA R94, R81, R96, R80 ;  /* 0x00000060515e7223 */ /* 0x000fe20000000050 */
[----:B------:R-:W-:Y:S01]  /*3fc0*/  IMAD.WIDE.U32 R80, R4, 0xf0, R90 ;  /* 0x000000f004507825 */ /* 0x000fe200078e005a */
[----:B------:R-:W-:-:S03]  /*3fd0*/  IADD3 R120, P0, P5, R113, R12, R133 ;  /* 0x0000000c71787210 */ /* 0x000fc60007d1e085 */
[----:B------:R-:W-:Y:S01]  /*3fe0*/  F2FP.F16.F32.PACK_AB R94, RZ, R94 ;  /* 0x0000005eff5e723e */ /* 0x000fe200000000ff */
[----:B------:R-:W-:Y:S01]  /*3ff0*/  IMAD.IADD R95, R129, 0x1, R81 ;  /* 0x00000001815f7824 */ /* 0x000fe200078e0251 */
[----:B------:R-:W-:Y:S01]  /*4000*/  IADD3.X R121, R117, R13, R135, P0, P5 ;  /* 0x0000000d75797210 */ /* 0x000fe200007ea487 */
[----:B------:R-:W-:Y:S01]  /*4010*/  IMAD.WIDE.U32 R128, R14, 0x78, R122 ;  /* 0x000000780e807825 */ /* 0x000fe200078e007a */
[----:B------:R-:W-:Y:S02]  /*4020*/  PRMT R131, R94, 0x7610, R131 ;  /* 0x000076105e837816 */ /* 0x000fe40000000083 */
[----:B------:R-:W-:Y:S01]  /*4030*/  IADD3 R127, P0, R122, R108, RZ ;  /* 0x0000006c7a7f7210 */ /* 0x000fe20007f1e0ff */
[----:B------:R-:W-:Y:S02]  /*4040*/  @P1 IMAD.MOV.U32 R94, RZ, RZ, R80 ;  /* 0x000000ffff5e1224 */ /* 0x000fe400078e0050 */
[----:B------:R-:W-:Y:S02]  /*4050*/  IMAD.IADD R137, R15, 0x1, R129 ;  /* 0x000000010f897824 */ /* 0x000fe400078e0281 */
[----:B------:R-:W-:Y:S01]  /*4060*/  IMAD.X R134, R123, 0x1, R107, P0 ;  /* 0x000000017b867824 */ /* 0x000fe200000e066b */
[----:B------:R0:W-:Y:S01]  /*4070*/  @P1 STG.E.U16 desc[UR46][R94.64+0x2], R131 ;  /* 0x000002835e001986 */ /* 0x0001e2000c10152e */
[----:B------:R-:W-:-:S02]  /*4080*/  IADD3 R112, P1, P5, R108, R128, R110 ;  /* 0x000000806c707210 */ /* 0x000fc40007d3e06e */
[----:B------:R-:W-:Y:S02]  /*4090*/  IADD3 R126, P0, R110, R126, RZ ;  /* 0x0000007e6e7e7210 */ /* 0x000fe40007f1e0ff */
[----:B------:R-:W-:Y:S02]  /*40a0*/  IADD3.X R116, R107, R137, R111, P1, P5 ;  /* 0x000000896b747210 */ /* 0x000fe40000fea46f */
[----:B------:R-:W-:-:S04]  /*40b0*/  LEA R122, P1, R127, R10, 0x1 ;  /* 0x0000000a7f7a7211 */ /* 0x000fc800078208ff */
[----:B------:R-:W-:Y:S02]  /*40c0*/  LEA.HI.X R123, R127, R11, R134, 0x1, P1 ;  /* 0x0000000b7f7b7211 */ /* 0x000fe400008f0c86 */
[----:B------:R-:W-:Y:S02]  /*40d0*/  ISETP.GT.AND P1, PT, R3, RZ, P6 ;  /* 0x000000ff0300720c */ /* 0x000fe40003724270 */
[----:B------:R-:W-:Y:S01]  /*40e0*/  P2R R127, PR, RZ, 0x40 ;  /* 0x00000040ff7f7803 */ /* 0x000fe20000000000 */
[----:B------:R-:W-:Y:S01]  /*40f0*/  IMAD.X R127, R125, 0x1, R111, P0 ;  /* 0x000000017d7f7824 */ /* 0x000fe200000e066f */
[----:B------:R-:W-:-:S09]  /*4100*/  IADD3 R130, P0, R113, R130, RZ ;  /* 0x0000008271827210 */ /* 0x000fd20007f1e0ff */
[----:B0-----:R-:W-:Y:S05]  /*4110*/  @!P1 BRA `(.L_x_45) ;  /* 0x0000000000049947 */ /* 0x001fea0003800000 */
[----:B------:R0:W5:Y:S02]  /*4120*/  LDG.E.LTC128B.U16 R132, desc[UR46][R122.64] ;  /* 0x0000002e7a847981 */ /* 0x000164000c1e1520 */
.L_x_45:
[----:B------:R-:W-:Y:S05]  /*4130*/  BSYNC B1 ;  /* 0x0000000000017941 */ /* 0x000fea0003800000 */
.L_x_44:
[----:B-----5:R-:W-:Y:S01]  /*4140*/  HADD2.F32 R114, -RZ, R132.H0_H0 ;  /* 0x20000084ff727230 */ /* 0x020fe20000004100 */
[----:B------:R-:W-:Y:S01]  /*4150*/  BSSY B1, `(.L_x_46) ;  /* 0x0000010000017945 */ /* 0x000fe20003800000 */
[----:B------:R-:W-:Y:S02]  /*4160*/  IMAD.X R131, R115, 0x1, R117, P0 ;  /* 0x0000000173837824 */ /* 0x000fe400000e0675 */
[----:B0-----:R-:W-:-:S04]  /*4170*/  IMAD.WIDE.U32 R122, R8, R14, R126 ;  /* 0x0000000e087a7225 */ /* 0x001fc800078e007e */
[----:B------:R-:W-:-:S04]  /*4180*/  FMUL R115, R114, R97 ;  /* 0x0000006172737220 */ /* 0x000fc80000400000 */
[----:B------:R-:W-:Y:S01]  /*4190*/  FFMA R115, R82, R96, R115 ;  /* 0x0000006052737223 */ /* 0x000fe20000000073 */
[----:B------:R-:W-:-:S04]  /*41a0*/  IADD3 R122, P0, R6, R122, RZ ;  /* 0x0000007a067a7210 */ /* 0x000fc80007f1e0ff */
[----:B------:R-:W-:Y:S02]  /*41b0*/  F2FP.F16.F32.PACK_AB R115, RZ, R115 ;  /* 0x00000073ff73723e */ /* 0x000fe400000000ff */
[----:B------:R-:W-:-:S03]  /*41c0*/  IADD3.X R123, R7, R119, R123, P0, !PT ;  /* 0x00000077077b7210 */ /* 0x000fc600007fe47b */
[----:B------:R0:W-:Y:S01]  /*41d0*/  @P1 STG.E.U16 desc[UR46][R130.64], R115 ;  /* 0x0000007382001986 */ /* 0x0001e2000c10152e */
[----:B------:R-:W-:Y:S01]  /*41e0*/  ISETP.GT.AND P1, PT, R3, 0x1, P6 ;  /* 0x000000010300780c */ /* 0x000fe20003724270 */
[----:B------:R-:W-:-:S04]  /*41f0*/  IMAD.WIDE.U32 R122, R19, R20, R122 ;  /* 0x00000014137a7225 */ /* 0x000fc800078e007a */
[----:B------:R-:W-:Y:S01]  /*4200*/  IMAD.IADD R82, R21, 0x1, R123 ;  /* 0x0000000115527824 */ /* 0x000fe200078e027b */
[----:B------:R-:W-:-:S04]  /*4210*/  LEA R114, P0, R122, R10, 0x1 ;  /* 0x0000000a7a727211 */ /* 0x000fc800078008ff */
[----:B0-----:R-:W-:-:S03]  /*4220*/  LEA.HI.X R115, R122, R11, R82, 0x1, P0 ;  /* 0x0000000b7a737211 */ /* 0x001fc600000f0c52 */
[----:B------:R-:W-:Y:S06]  /*4230*/  @!P1 BRA `(.L_x_47) ;  /* 0x0000000000049947 */ /* 0x000fec0003800000 */
[----:B------:R0:W5:Y:S02]  /*4240*/  LDG.E.LTC128B.U16 R132, desc[UR46][R114.64+0x2] ;  /* 0x0000022e72847981 */ /* 0x000164000c1e1520 */
.L_x_47:
[----:B------:R-:W-:Y:S05]  /*4250*/  BSYNC B1 ;  /* 0x0000000000017941 */ /* 0x000fea0003800000 */
.L_x_46:
[----:B-----5:R-:W-:Y:S01]  /*4260*/  HADD2.F32 R82, -RZ, R132.H0_H0 ;  /* 0x20000084ff527230 */ /* 0x020fe20000004100 */
[----:B------:R-:W-:Y:S01]  /*4270*/  IADD3 R122, P0, R113, R80, RZ ;  /* 0x00000050717a7210 */ /* 0x000fe20007f1e0ff */
[----:B------:R-:W-:Y:S03]  /*4280*/  BSSY B1, `(.L_x_48) ;  /* 0x0000009000017945 */ /* 0x000fe60003800000 */
[----:B------:R-:W-:Y:S01]  /*4290*/  FMUL R82, R82, R97 ;  /* 0x0000006152527220 */ /* 0x000fe20000400000 */
[----:B------:R-:W-:Y:S01]  /*42a0*/  IMAD.X R123, R95, 0x1, R117, P0 ;  /* 0x000000015f7b7824 */ /* 0x000fe200000e0675 */
[----:B------:R-:W-:Y:S02]  /*42b0*/  ISETP.GT.AND P0, PT, R3, 0x8, P2 ;  /* 0x000000080300780c */ /* 0x000fe40001704270 */
[----:B------:R-:W-:-:S05]  /*42c0*/  FFMA R82, R83, R96, R82 ;  /* 0x0000006053527223 */ /* 0x000fca0000000052 */
[----:B------:R-:W-:-:S05]  /*42d0*/  F2FP.F16.F32.PACK_AB R82, RZ, R82 ;  /* 0x00000052ff52723e */ /* 0x000fca00000000ff */
[----:B------:R2:W-:Y:S01]  /*42e0*/  @P1 STG.E.U16 desc[UR46][R122.64+0x2], R82 ;  /* 0x000002527a001986 */ /* 0x0005e2000c10152e */
[----:B------:R-:W-:Y:S05]  /*42f0*/  @!P0 BRA `(.L_x_49) ;  /* 0x0000000000048947 */ /* 0x000fea0003800000 */
[----:B------:R0:W5:Y:S02]  /*4300*/  LDG.E.LTC128B.U16 R132, desc[UR46][R92.64+0x10] ;  /* 0x0000102e5c847981 */ /* 0x000164000c1e1520 */
.L_x_49:
[----:B------:R-:W-:Y:S05]  /*4310*/  BSYNC B1 ;  /* 0x0000000000017941 */ /* 0x000fea0003800000 */
.L_x_48:
[----:B--2--5:R-:W-:Y:S01]  /*4320*/  HADD2.F32 R82, -RZ, R132.H0_H0 ;  /* 0x20000084ff527230 */ /* 0x024fe20000004100 */
[----:B------:R-:W-:Y:S01]  /*4330*/  ISETP.GT.AND P1, PT, R3, 0x9, P2 ;  /* 0x000000090300780c */ /* 0x000fe20001724270 */
[----:B------:R-:W-:Y:S03]  /*4340*/  BSSY B1, `(.L_x_50) ;  /* 0x000000a000017945 */ /* 0x000fe60003800000 */
[----:B------:R-:W-:Y:S01]  /*4350*/  FMUL R83, R82, R97 ;  /* 0x0000006152537220 */ /* 0x000fe20000400000 */
[----:B------:R-:W-:-:S03]  /*4360*/  @P0 IMAD.MOV.U32 R82, RZ, RZ, R80 ;  /* 0x000000ffff520224 */ /* 0x000fc600078e0050 */
[----:B------:R-:W-:-:S05]  /*4370*/  FFMA R83, R84, R96, R83 ;  /* 0x0000006054537223 */ /* 0x000fca0000000053 */
[----:B------:R-:W-:-:S04]  /*4380*/  F2FP.F16.F32.PACK_AB R83, RZ, R83 ;  /* 0x00000053ff53723e */ /* 0x000fc800000000ff */
[----:B------:R-:W-:Y:S01]  /*4390*/  PRMT R84, R83, 0x7610, R84 ;  /* 0x0000761053547816 */ /* 0x000fe20000000054 */
[----:B------:R-:W-:-:S05]  /*43a0*/  @P0 IMAD.MOV.U32 R83, RZ, RZ, R95 ;  /* 0x000000ffff530224 */ /* 0x000fca00078e005f */
[----:B------:R2:W-:Y:S01]  /*43b0*/  @P0 STG.E.U16 desc[UR46][R82.64+0x10], R84 ;  /* 0x0000105452000986 */ /* 0x0005e2000c10152e */
[----:B------:R-:W-:Y:S05]  /*43c0*/  @!P1 BRA `(.L_x_51) ;  /* 0x0000000000049947 */ /* 0x000fea0003800000 */
[----:B------:R0:W5:Y:S02]  /*43d0*/  LDG.E.LTC128B.U16 R132, desc[UR46][R92.64+0x12] ;  /* 0x0000122e5c847981 */ /* 0x000164000c1e1520 */
.L_x_51:
[----:B------:R-:W-:Y:S05]  /*43e0*/  BSYNC B1 ;  /* 0x0000000000017941 */ /* 0x000fea0003800000 */
.L_x_50:
[----:B--2--5:R-:W-:Y:S01]  /*43f0*/  HADD2.F32 R82, -RZ, R132.H0_H0 ;  /* 0x20000084ff527230 */ /* 0x024fe20000004100 */
[----:B------:R-:W-:Y:S01]  /*4400*/  ISETP.GT.AND P0, PT, R3, 0x8, P6 ;  /* 0x000000080300780c */ /* 0x000fe20003704270 */
[----:B------:R-:W-:Y:S01]  /*4410*/  @P1 IMAD.MOV.U32 R83, RZ, RZ, R95 ;  /* 0x000000ffff531224 */ /* 0x000fe200078e005f */
[----:B------:R-:W-:Y:S02]  /*4420*/  BSSY B1, `(.L_x_52) ;  /* 0x0000009000017945 */ /* 0x000fe40003800000 */
[----:B------:R-:W-:-:S04]  /*4430*/  FMUL R82, R82, R97 ;  /* 0x0000006152527220 */ /* 0x000fc80000400000 */
[----:B------:R-:W-:-:S05]  /*4440*/  FFMA R82, R85, R96, R82 ;  /* 0x0000006055527223 */ /* 0x000fca0000000052 */
[----:B------:R-:W-:-:S04]  /*4450*/  F2FP.F16.F32.PACK_AB R82, RZ, R82 ;  /* 0x00000052ff52723e */ /* 0x000fc800000000ff */
[----:B------:R-:W-:Y:S01]  /*4460*/  PRMT R84, R82, 0x7610, R84 ;  /* 0x0000761052547816 */ /* 0x000fe20000000054 */
[----:B------:R-:W-:-:S05]  /*4470*/  @P1 IMAD.MOV.U32 R82, RZ, RZ, R80 ;  /* 0x000000ffff521224 */ /* 0x000fca00078e0050 */
[----:B------:R2:W-:Y:S01]  /*4480*/  @P1 STG.E.U16 desc[UR46][R82.64+0x12], R84 ;  /* 0x0000125452001986 */ /* 0x0005e2000c10152e */
[----:B------:R-:W-:Y:S05]  /*4490*/  @!P0 BRA `(.L_x_53) ;  /* 0x0000000000048947 */ /* 0x000fea0003800000 */
[----:B------:R0:W5:Y:S02]  /*44a0*/  LDG.E.LTC128B.U16 R132, desc[UR46][R114.64+0x10] ;  /* 0x0000102e72847981 */ /* 0x000164000c1e1520 */
.L_x_53:
[----:B------:R-:W-:Y:S05]  /*44b0*/  BSYNC B1 ;  /* 0x0000000000017941 */ /* 0x000fea0003800000 */
.L_x_52:
[----:B--2--5:R-:W-:Y:S01]  /*44c0*/  HADD2.F32 R82, -RZ, R132.H0_H0 ;  /* 0x20000084ff527230 */ /* 0x024fe20000004100 */
[----:B------:R-:W-:Y:S01]  /*44d0*/  BSSY B1, `(.L_x_54) ;  /* 0x0000012000017945 */ /* 0x000fe20003800000 */
[----:B------:R-:W-:-:S04]  /*44e0*/  IMAD.WIDE.U32 R124, R14, 0x78, R124 ;  /* 0x000000780e7c7825 */ /* 0x000fc800078e007c */
[----:B------:R-:W-:Y:S01]  /*44f0*/  FMUL R83, R82, R97 ;  /* 0x0000006152537220 */ /* 0x000fe20000400000 */
[----:B------:R-:W-:Y:S01]  /*4500*/  @P0 IMAD.MOV.U32 R82, RZ, RZ, R122 ;  /* 0x000000ffff520224 */ /* 0x000fe200078e007a */
[----:B------:R-:W-:Y:S02]  /*4510*/  IADD3 R84, P1, R110, R124, RZ ;  /* 0x0000007c6e547210 */ /* 0x000fe40007f3e0ff */
[----:B------:R-:W-:Y:S02]  /*4520*/  FFMA R83, R86, R96, R83 ;  /* 0x0000006056537223 */ /* 0x000fe40000000053 */
[----:B------:R-:W-:-:S03]  /*4530*/  IADD3.X R85, R111, R15, R125, P1, !PT ;  /* 0x0000000f6f557210 */ /* 0x000fc60000ffe47d */
[----:B------:R-:W-:Y:S01]  /*4540*/  F2FP.F16.F32.PACK_AB R83, RZ, R83 ;  /* 0x00000053ff53723e */ /* 0x000fe200000000ff */
[----:B------:R-:W-:-:S03]  /*4550*/  IMAD.WIDE.U32 R84, R8, R14, R84 ;  /* 0x0000000e08547225 */ /* 0x000fc600078e0054 */
[----:B------:R-:W-:Y:S01]  /*4560*/  PRMT R86, R83, 0x7610, R86 ;  /* 0x0000761053567816 */ /* 0x000fe20000000056 */
[----:B------:R-:W-:Y:S01]  /*4570*/  @P0 IMAD.MOV.U32 R83, RZ, RZ, R123 ;  /* 0x000000ffff530224 */ /* 0x000fe200078e007b */
[----:B------:R-:W-:-:S04]  /*4580*/  IADD3 R84, P1, R6, R84, RZ ;  /* 0x0000005406547210 */ /* 0x000fc80007f3e0ff */
[----:B------:R2:W-:Y:S01]  /*4590*/  @P0 STG.E.U16 desc[UR46][R82.64+0x10], R86 ;  /* 0x0000105652000986 */ /* 0x0005e2000c10152e */
[----:B------:R-:W-:Y:S02]  /*45a0*/  ISETP.GT.AND P0, PT, R3, 0x9, P6 ;  /* 0x000000090300780c */ /* 0x000fe40003704270 */
[----:B------:R-:W-:-:S03]  /*45b0*/  IADD3.X R85, R7, R119, R85, P1, !PT ;  /* 0x0000007707557210 */ /* 0x000fc60000ffe455 */
[----:B------:R-:W-:-:S08]  /*45c0*/  IMAD.WIDE.U32 R84, R19, R20, R84 ;  /* 0x0000001413547225 */ /* 0x000fd000078e0054 */
[----:B--2---:R-:W-:Y:S05]  /*45d0*/  @!P0 BRA `(.L_x_55) ;  /* 0x0000000000048947 */ /* 0x004fea0003800000 */
[----:B------:R2:W5:Y:S02]  /*45e0*/  LDG.E.LTC128B.U16 R132, desc[UR46][R114.64+0x12] ;  /* 0x0000122e72847981 */ /* 0x000564000c1e1520 */
.L_x_55:
[----:B------:R-:W-:Y:S05]  /*45f0*/  BSYNC B1 ;  /* 0x0000000000017941 */ /* 0x000fea0003800000 */
.L_x_54:
[----:B-----5:R-:W-:Y:S01]  /*4600*/  HADD2.F32 R86, -RZ, R132.H0_H0 ;  /* 0x20000084ff567230 */ /* 0x020fe20000004100 */
[----:B------:R-:W-:Y:S01]  /*4610*/  LEA R82, P1, R84, R10, 0x1 ;  /* 0x0000000a54527211 */ /* 0x000fe200078208ff */
[----:B------:R-:W-:Y:S01]  /*4620*/  IMAD.IADD R9, R21, 0x1, R85 ;  /* 0x0000000115097824 */ /* 0x000fe200078e0255 */
[C---:B------:R-:W-:Y:S01]  /*4630*/  SHF.L.U64.HI R129, R4.reuse, 0x8, R5 ;  /* 0x0000000804817819 */ /* 0x040fe20000010205 */
[----:B------:R-:W-:Y:S02]  /*4640*/  IMAD.SHL.U32 R125, R4, 0x100, RZ ;  /* 0x00000100047d7824 */ /* 0x000fe400078e00ff */
[----:B------:R-:W-:Y:S01]  /*4650*/  FMUL R86, R86, R97 ;  /* 0x0000006156567220 */ /* 0x000fe20000400000 */
[----:B------:R-:W-:Y:S01]  /*4660*/  IMAD.WIDE.U32 R126, R14, 0x78, R126 ;  /* 0x000000780e7e7825 */ /* 0x000fe200078e007e */
[----:B------:R-:W-:Y:S02]  /*4670*/  LEA.HI.X R83, R84, R11, R9, 0x1, P1 ;  /* 0x0000000b54537211 */ /* 0x000fe400008f0c09 */
[----:B------:R-:W-:Y:S01]  /*4680*/  IADD3 R108, P1, R108, R128, RZ ;  /* 0x000000806c6c7210 */ /* 0x000fe20007f3e0ff */
[----:B------:R-:W-:Y:S01]  /*4690*/  FFMA R86, R87, R96, R86 ;  /* 0x0000006057567223 */ /* 0x000fe20000000056 */
[----:B------:R-:W-:-:S03]  /*46a0*/  @P0 IMAD.MOV.U32 R87, RZ, RZ, R123 ;  /* 0x000000ffff570224 */ /* 0x000fc600078e007b */
[----:B------:R-:W-:Y:S01]  /*46b0*/  IMAD.X R107, R137, 0x1, R107, P1 ;  /* 0x00000001896b7824 */ /* 0x000fe200008e066b */
[C---:B------:R-:W-:Y:S02]  /*46c0*/  LEA R106, P1, R108.reuse, R10, 0x1 ;  /* 0x0000000a6c6a7211 */ /* 0x040fe400078208ff */
[----:B------:R-:W-:Y:S02]  /*46d0*/  F2FP.F16.F32.PACK_AB R86, RZ, R86 ;  /* 0x00000056ff56723e */ /* 0x000fe400000000ff */
[----:B------:R-:W-:Y:S02]  /*46e0*/  LEA.HI.X R107, R108, R11, R107, 0x1, P1 ;  /* 0x0000000b6c6b7211 */ /* 0x000fe400008f0c6b */
[----:B------:R-:W-:Y:S01]  /*46f0*/  PRMT R9, R86, 0x7610, R9 ;  /* 0x0000761056097816 */ /* 0x000fe20000000009 */
[----:B------:R-:W-:Y:S01]  /*4700*/  @P0 IMAD.MOV.U32 R86, RZ, RZ, R122 ;  /* 0x000000ffff560224 */ /* 0x000fe200078e007a */
[----:B------:R-:W-:-:S04]  /*4710*/  IADD3 R84, P1, R133, R12, RZ ;  /* 0x0000000c85547210 */ /* 0x000fc80007f3e0ff */
[----:B------:R0:W-:Y:S01]  /*4720*/  @P0 STG.E.U16 desc[UR46][R86.64+0x12], R9 ;  /* 0x0000120956000986 */ /* 0x0001e2000c10152e */
[----:B------:R-:W-:Y:S01]  /*4730*/  IMAD.X R85, R135, 0x1, R13, P1 ;  /* 0x0000000187557824 */ /* 0x000fe200008e060d */
[----:B------:R-:W-:-:S04]  /*4740*/  IADD3 R4, P0, P1, R113, R80, R125 ;  /* 0x0000005071047210 */ /* 0x000fc8000791e07d */
[----:B------:R-:W-:Y:S02]  /*4750*/  IADD3.X R5, R117, R95, R129, P0, P1 ;  /* 0x0000005f75057210 */ /* 0x000fe400007e2481 */
[----:B------:R-:W-:Y:S02]  /*4760*/  IADD3 R108, P0, R110, R126, RZ ;  /* 0x0000007e6e6c7210 */ /* 0x000fe40007f1e0ff */
[----:B------:R-:W-:Y:S02]  /*4770*/  ISETP.GT.AND P1, PT, R103, 0x100, PT ;  /* 0x000001006700780c */ /* 0x000fe40003f24270 */
[----:B------:R-:W-:Y:S02]  /*4780*/  IADD3.X R109, R111, R15, R127, P0, !PT ;  /* 0x0000000f6f6d7210 */ /* 0x000fe400007fe47f */
[----:B------:R-:W-:-:S13]  /*4790*/  ISETP.GT.AND P0, PT, R3, RZ, P1 ;  /* 0x000000ff0300720c */ /* 0x000fda0000f04270 */
[----:B------:R-:W3:Y:S01]  /*47a0*/  @P0 LDG.E.LTC128B.U16 R132, desc[UR46][R106.64] ;  /* 0x0000002e6a840981 */ /* 0x000ee2000c1e1520 */
[----:B------:R-:W-:Y:S01]  /*47b0*/  BSSY B1, `(.L_x_56) ;  /* 0x000000d000017945 */ /* 0x000fe20003800000 */
[----:B---3--:R-:W-:-:S05]  /*47c0*/  HADD2.F32 R110, -RZ, R132.H0_H0 ;  /* 0x20000084ff6e7230 */ /* 0x008fca0000004100 */
[----:B0-----:R-:W-:-:S04]  /*47d0*/  FMUL R9, R110, R97 ;  /* 0x000000616e097220 */ /* 0x001fc80000400000 */
[----:B------:R-:W-:-:S05]  /*47e0*/  FFMA R9, R72, R96, R9 ;  /* 0x0000006048097223 */ /* 0x000fca0000000009 */
[----:B------:R-:W-:-:S04]  /*47f0*/  F2FP.F16.F32.PACK_AB R9, RZ, R9 ;  /* 0x00000009ff09723e */ /* 0x000fc800000000ff */
[----:B------:R-:W-:Y:S01]  /*4800*/  PRMT R15, R9, 0x7610, R15 ;  /* 0x00007610090f7816 */ /* 0x000fe2000000000f */
[----:B------:R-:W-:-:S04]  /*4810*/  IMAD.WIDE.U32 R8, R8, R14, R108 ;  /* 0x0000000e08087225 */ /* 0x000fc800078e006c */
[----:B------:R0:W-:Y:S01]  /*4820*/  @P0 STG.E.U16 desc[UR46][R84.64], R15 ;  /* 0x0000000f54000986 */ /* 0x0001e2000c10152e */
[----:B------:R-:W-:-:S04]  /*4830*/  IADD3 R8, P0, R6, R8, RZ ;  /* 0x0000000806087210 */ /* 0x000fc80007f1e0ff */
[----:B------:R-:W-:Y:S02]  /*4840*/  IADD3.X R9, R7, R119, R9, P0, !PT ;  /* 0x0000007707097210 */ /* 0x000fe400007fe409 */
[----:B------:R-:W-:-:S13]  /*4850*/  ISETP.GT.AND P0, PT, R3, 0x1, P1 ;  /* 0x000000010300780c */ /* 0x000fda0000f04270 */
[----:B0-----:R-:W-:Y:S05]  /*4860*/  @!P0 BRA `(.L_x_57) ;  /* 0x0000000000048947 */ /* 0x001fea0003800000 */
[----:B------:R0:W5:Y:S02]  /*4870*/  LDG.E.LTC128B.U16 R132, desc[UR46][R82.64+0x2] ;  /* 0x0000022e52847981 */ /* 0x000164000c1e1520 */
.L_x_57:
[----:B------:R-:W-:Y:S05]  /*4880*/  BSYNC B1 ;  /* 0x0000000000017941 */ /* 0x000fea0003800000 */
.L_x_56:
[----:B-----5:R-:W-:Y:S01]  /*4890*/  HADD2.F32 R6, -RZ, R132.H0_H0 ;  /* 0x20000084ff067230 */ /* 0x020fe20000004100 */
[----:B------:R-:W-:Y:S01]  /*48a0*/  BSSY B1, `(.L_x_58) ;  /* 0x0000014000017945 */ /* 0x000fe20003800000 */
[----:B------:R-:W-:Y:S02]  /*48b0*/  @P0 IMAD.MOV.U32 R14, RZ, RZ, R84 ;  /* 0x000000ffff0e0224 */ /* 0x000fe400078e0054 */
[----:B------:R-:W-:Y:S02]  /*48c0*/  @P0 IMAD.MOV.U32 R15, RZ, RZ, R85 ;  /* 0x000000ffff0f0224 */ /* 0x000fe400078e0055 */
[----:B------:R-:W-:Y:S01]  /*48d0*/  FMUL R6, R6, R97 ;  /* 0x0000006106067220 */ /* 0x000fe20000400000 */
[----:B------:R-:W-:-:S04]  /*48e0*/  IMAD.WIDE.U32 R8, R19, R20, R8 ;  /* 0x0000001413087225 */ /* 0x000fc800078e0008 */
[----:B------:R-:W-:Y:S01]  /*48f0*/  FFMA R6, R73, R96, R6 ;  /* 0x0000006049067223 */ /* 0x000fe20000000006 */
[----:B------:R-:W-:-:S04]  /*4900*/  IMAD.IADD R21, R21, 0x1, R9 ;  /* 0x0000000115157824 */ /* 0x000fc800078e0209 */
[----:B------:R-:W-:-:S04]  /*4910*/  F2FP.F16.F32.PACK_AB R6, RZ, R6 ;  /* 0x00000006ff06723e */ /* 0x000fc800000000ff */
[----:B------:R-:W-:-:S05]  /*4920*/  PRMT R7, R6, 0x7610, R7 ;  /* 0x0000761006077816 */ /* 0x000fca0000000007 */
[----:B------:R3:W-:Y:S01]  /*4930*/  @P0 STG.E.U16 desc[UR46][R14.64+0x2], R7 ;  /* 0x000002070e000986 */ /* 0x0007e2000c10152e */
[----:B------:R-:W-:-:S04]  /*4940*/  LEA R6, P0, R112, R10, 0x1 ;  /* 0x0000000a70067211 */ /* 0x000fc800078008ff */
[----:B---3--:R-:W-:Y:S02]  /*4950*/  LEA.HI.X R7, R112, R11, R116, 0x1, P0 ;  /* 0x0000000b70077211 */ /* 0x008fe400000f0c74 */
[----:B------:R-:W-:-:S04]  /*4960*/  LEA R10, P0, R8, R10, 0x1 ;  /* 0x0000000a080a7211 */ /* 0x000fc800078008ff */
[----:B------:R-:W-:Y:S02]  /*4970*/  LEA.HI.X R11, R8, R11, R21, 0x1, P0 ;  /* 0x0000000b080b7211 */ /* 0x000fe400000f0c15 */
[----:B------:R-:W-:-:S05]  /*4980*/  IADD3 R8, P0, R84, R113, RZ ;  /* 0x0000007154087210 */ /* 0x000fca0007f1e0ff */
[----:B------:R-:W-:Y:S01]  /*4990*/  IMAD.X R9, R85, 0x1, R117, P0 ;  /* 0x0000000155097824 */ /* 0x000fe200000e0675 */
[----:B------:R-:W-:-:S04]  /*49a0*/  ISETP.GT.AND P0, PT, R103, 0x108, PT ;  /* 0x000001086700780c */ /* 0x000fc80003f04270 */
[----:B------:R-:W-:-:S13]  /*49b0*/  ISETP.GT.AND P5, PT, R3, RZ, P0 ;  /* 0x000000ff0300720c */ /* 0x000fda00007a4270 */
[----:B------:R-:W-:Y:S05]  /*49c0*/  @!P5 BRA `(.L_x_59) ;  /* 0x000000000004d947 */ /* 0x000fea0003800000 */
[----:B------:R3:W5:Y:S02]  /*49d0*/  LDG.E.LTC128B.U16 R132, desc[UR46][R6.64] ;  /* 0x0000002e06847981 */ /* 0x000764000c1e1520 */
.L_x_59:
[----:B------:R-:W-:Y:S05]  /*49e0*/  BSYNC B1 ;  /* 0x0000000000017941 */ /* 0x000fea0003800000 */
.L_x_58:
[----:B---3-5:R-:W-:Y:S01]  /*49f0*/  HADD2.F32 R6, -RZ, R132.H0_H0 ;  /* 0x20000084ff067230 */ /* 0x028fe20000004100 */
[----:B------:R-:W-:Y:S04]  /*4a00*/  BSSY B1, `(.L_x_60) ;  /* 0x0000008000017945 */ /* 0x000fe80003800000 */
[----:B------:R-:W-:-:S04]  /*4a10*/  FMUL R7, R6, R97 ;  /* 0x0000006106077220 */ /* 0x000fc80000400000 */
[----:B------:R-:W-:-:S05]  /*4a20*/  FFMA R7, R74, R96, R7 ;  /* 0x000000604a077223 */ /* 0x000fca0000000007 */
[----:B------:R-:W-:-:S05]  /*4a30*/  F2FP.F16.F32.PACK_AB R7, RZ, R7 ;  /* 0x00000007ff07723e */ /* 0x000fca00000000ff */
[----:B------:R3:W-:Y:S01]  /*4a40*/  @P5 STG.E.U16 desc[UR46][R8.64], R7 ;  /* 0x0000000708005986 */ /* 0x0007e2000c10152e */
[----:B------:R-:W-:-:S13]  /*4a50*/  ISETP.GT.AND P5, PT, R3, 0x1, P0 ;  /* 0x000000010300780c */ /* 0x000fda00007a4270 */
[----:B---3--:R-:W-:Y:S05]  /*4a60*/  @!P5 BRA `(.L_x_61) ;  /* 0x000000000004d947 */ /* 0x008fea0003800000 */
[----:B------:R3:W5:Y:S02]  /*4a70*/  LDG.E.LTC128B.U16 R132, desc[UR46][R10.64+0x2] ;  /* 0x0000022e0a847981 */ /* 0x000764000c1e1520 */
.L_x_61:
[----:B------:R-:W-:Y:S05]  /*4a80*/  BSYNC B1 ;  /* 0x0000000000017941 */ /* 0x000fea0003800000 */
.L_x_60:
[----:B-----5:R-:W-:Y:S01]  /*4a90*/  HADD2.F32 R6, -RZ, R132.H0_H0 ;  /* 0x20000084ff067230 */ /* 0x020fe20000004100 */
[----:B------:R-:W-:Y:S04]  /*4aa0*/  BSSY B1, `(.L_x_62) ;  /* 0x0000008000017945 */ /* 0x000fe80003800000 */
[----:B------:R-:W-:-:S04]  /*4ab0*/  FMUL R6, R6, R97 ;  /* 0x0000006106067220 */ /* 0x000fc80000400000 */
[----:B------:R-:W-:-:S05]  /*4ac0*/  FFMA R6, R75, R96, R6 ;  /* 0x000000604b067223 */ /* 0x000fca0000000006 */
[----:B------:R-:W-:-:S05]  /*4ad0*/  F2FP.F16.F32.PACK_AB R6, RZ, R6 ;  /* 0x00000006ff06723e */ /* 0x000fca00000000ff */
[----:B------:R0:W-:Y:S01]  /*4ae0*/  @P5 STG.E.U16 desc[UR46][R8.64+0x2], R6 ;  /* 0x0000020608005986 */ /* 0x0001e2000c10152e */
[----:B------:R-:W-:-:S13]  /*4af0*/  ISETP.GT.AND P5, PT, R3, 0x8, P1 ;  /* 0x000000080300780c */ /* 0x000fda0000fa4270 */
[----:B0-----:R-:W-:Y:S05]  /*4b00*/  @!P5 BRA `(.L_x_63) ;  /* 0x000000000004d947 */ /* 0x001fea0003800000 */
[----:B------:R0:W5:Y:S02]  /*4b10*/  LDG.E.LTC128B.U16 R132, desc[UR46][R82.64+0x10] ;  /* 0x0000102e52847981 */ /* 0x000164000c1e1520 */
.L_x_63:
[----:B------:R-:W-:Y:S05]  /*4b20*/  BSYNC B1 ;  /* 0x0000000000017941 */ /* 0x000fea0003800000 */
.L_x_62:
[----:B-----5:R-:W-:Y:S01]  /*4b30*/  HADD2.F32 R6, -RZ, R132.H0_H0 ;  /* 0x20000084ff067230 */ /* 0x020fe20000004100 */
[----:B------:R-:W-:Y:S04]  /*4b40*/  BSSY B1, `(.L_x_64) ;  /* 0x000000b000017945 */ /* 0x000fe80003800000 */
[----:B------:R-:W-:Y:S01]  /*4b50*/  FMUL R7, R6, R97 ;  /* 0x0000006106077220 */ /* 0x000fe20000400000 */
[----:B------:R-:W-:-:S03]  /*4b60*/  @P5 IMAD.MOV.U32 R6, RZ, RZ, R84 ;  /* 0x000000ffff065224 */ /* 0x000fc600078e0054 */
[----:B------:R-:W-:-:S05]  /*4b70*/  FFMA R7, R76, R96, R7 ;  /* 0x000000604c077223 */ /* 0x000fca0000000007 */
[----:B------:R-:W-:-:S04]  /*4b80*/  F2FP.F16.F32.PACK_AB R7, RZ, R7 ;  /* 0x00000007ff07723e */ /* 0x000fc800000000ff */
[----:B------:R-:W-:Y:S01]  /*4b90*/  PRMT R8, R7, 0x7610, R8 ;  /* 0x0000761007087816 */ /* 0x000fe20000000008 */
[----:B------:R-:W-:-:S05]  /*4ba0*/  @P5 IMAD.MOV.U32 R7, RZ, RZ, R85 ;  /* 0x000000ffff075224 */ /* 0x000fca00078e0055 */
[----:B------:R0:W-:Y:S01]  /*4bb0*/  @P5 STG.E.U16 desc[UR46][R6.64+0x10], R8 ;  /* 0x0000100806005986 */ /* 0x0001e2000c10152e */
[----:B------:R-:W-:-:S13]  /*4bc0*/  ISETP.GT.AND P5, PT, R3, 0x9, P1 ;  /* 0x000000090300780c */ /* 0x000fda0000fa4270 */
[----:B0-----:R-:W-:Y:S05]  /*4bd0*/  @!P5 BRA `(.L_x_65) ;  /* 0x000000000004d947 */ /* 0x001fea0003800000 */
[----:B------:R0:W5:Y:S02]  /*4be0*/  LDG.E.LTC128B.U16 R132, desc[UR46][R82.64+0x12] ;  /* 0x0000122e52847981 */ /* 0x000164000c1e1520 */
.L_x_65:
[----:B------:R-:W-:Y:S05]  /*4bf0*/  BSYNC B1 ;  /* 0x0000000000017941 */ /* 0x000fea0003800000 */
.L_x_64:
[----:B-----5:R-:W-:Y:S01]  /*4c00*/  HADD2.F32 R6, -RZ, R132.H0_H0 ;  /* 0x20000084ff067230 */ /* 0x020fe20000004100 */
[----:B------:R-:W-:Y:S01]  /*4c10*/  BSSY B1, `(.L_x_66) ;  /* 0x000000d000017945 */ /* 0x000fe20003800000 */
[----:B------:R-:W-:-:S03]  /*4c20*/  @P5 IMAD.MOV.U32 R7, RZ, RZ, R85 ;  /* 0x000000ffff075224 */ /* 0x000fc600078e0055 */
[----:B------:R-:W-:-:S04]  /*4c30*/  FMUL R6, R6, R97 ;  /* 0x0000006106067220 */ /* 0x000fc80000400000 */
[----:B------:R-:W-:-:S05]  /*4c40*/  FFMA R6, R77, R96, R6 ;  /* 0x000000604d067223 */ /* 0x000fca0000000006 */
[----:B------:R-:W-:-:S04]  /*4c50*/  F2FP.F16.F32.PACK_AB R6, RZ, R6 ;  /* 0x00000006ff06723e */ /* 0x000fc800000000ff */
[----:B------:R-:W-:Y:S01]  /*4c60*/  PRMT R8, R6, 0x7610, R8 ;  /* 0x0000761006087816 */ /* 0x000fe20000000008 */
[----:B------:R-:W-:-:S05]  /*4c70*/  @P5 IMAD.MOV.U32 R6, RZ, RZ, R84 ;  /* 0x000000ffff065224 */ /* 0x000fca00078e0054 */
[----:B------:R0:W-:Y:S01]  /*4c80*/  @P5 STG.E.U16 desc[UR46][R6.64+0x12], R8 ;  /* 0x0000120806005986 */ /* 0x0001e2000c10152e */
[----:B------:R-:W-:-:S05]  /*4c90*/  IADD3 R14, P5, R84, R113, RZ ;  /* 0x00000071540e7210 */ /* 0x000fca0007fbe0ff */
[----:B------:R-:W-:Y:S01]  /*4ca0*/  IMAD.X R15, R85, 0x1, R117, P5 ;  /* 0x00000001550f7824 */ /* 0x000fe200028e0675 */
[----:B------:R-:W-:-:S13]  /*4cb0*/  ISETP.GT.AND P5, PT, R3, 0x8, P0 ;  /* 0x000000080300780c */ /* 0x000fda00007a4270 */
[----:B0-----:R-:W-:Y:S05]  /*4cc0*/  @!P5 BRA `(.L_x_67) ;  /* 0x000000000004d947 */ /* 0x001fea0003800000 */
[----:B------:R0:W5:Y:S02]  /*4cd0*/  LDG.E.LTC128B.U16 R132, desc[UR46][R10.64+0x10] ;  /* 0x0000102e0a847981 */ /* 0x000164000c1e1520 */
.L_x_67:
[----:B------:R-:W-:Y:S05]  /*4ce0*/  BSYNC B1 ;  /* 0x0000000000017941 */ /* 0x000fea0003800000 */
.L_x_66:
[----:B-----5:R-:W-:Y:S01]  /*4cf0*/  HADD2.F32 R6, -RZ, R132.H0_H0 ;  /* 0x20000084ff067230 */ /* 0x020fe20000004100 */
[----:B------:R-:W-:Y:S04]  /*4d00*/  BSSY B1, `(.L_x_68) ;  /* 0x000000c000017945 */ /* 0x000fe80003800000 */
[----:B------:R-:W-:-:S04]  /*4d10*/  FMUL R7, R6, R97 ;  /* 0x0000006106077220 */ /* 0x000fc80000400000 */
[----:B------:R-:W-:-:S05]  /*4d20*/  FFMA R7, R78, R96, R7 ;  /* 0x000000604e077223 */ /* 0x000fca0000000007 */
[----:B------:R-:W-:-:S05]  /*4d30*/  F2FP.F16.F32.PACK_AB R7, RZ, R7 ;  /* 0x00000007ff07723e */ /* 0x000fca00000000ff */
[----:B------:R1:W-:Y:S01]  /*4d40*/  @P5 STG.E.U16 desc[UR46][R14.64+0x10], R7 ;  /* 0x000010070e005986 */ /* 0x0003e2000c10152e */
[----:B------:R-:W-:-:S04]  /*4d50*/  IADD3 R6, P5, R125, R80, RZ ;  /* 0x000000507d067210 */ /* 0x000fc80007fbe0ff */
[----:B-1----:R-:W-:Y:S02]  /*4d60*/  IADD3.X R7, R95, R129, RZ, P5, !PT ;  /* 0x000000815f077210 */ /* 0x002fe40002ffe4ff */
[----:B------:R-:W-:-:S05]  /*4d70*/  IADD3 R8, P5, R113, R6, RZ ;  /* 0x0000000671087210 */ /* 0x000fca0007fbe0ff */
[----:B------:R-:W-:Y:S01]  /*4d80*/  IMAD.X R9, R117, 0x1, R7, P5 ;  /* 0x0000000175097824 */ /* 0x000fe200028e0607 */
[----:B------:R-:W-:-:S13]  /*4d90*/  ISETP.GT.AND P5, PT, R3, 0x9, P0 ;  /* 0x000000090300780c */ /* 0x000fda00007a4270 */
[----:B------:R-:W-:Y:S05]  /*4da0*/  @!P5 BRA `(.L_x_69) ;  /* 0x000000000004d947 */ /* 0x000fea0003800000 */
[----:B------:R1:W5:Y:S02]  /*4db0*/  LDG.E.LTC128B.U16 R132, desc[UR46][R10.64+0x12] ;  /* 0x0000122e0a847981 */ /* 0x000364000c1e1520 */
.L_x_69:
[----:B------:R-:W-:Y:S05]  /*4dc0*/  BSYNC B1 ;  /* 0x0000000000017941 */ /* 0x000fea0003800000 */
.L_x_68:
        /* <DEDUP_REMOVED lines=9> */
.L_x_71:
[----:B------:R-:W-:Y:S05]  /*4e60*/  BSYNC B1 ;  /* 0x0000000000017941 */ /* 0x000fea0003800000 */
.L_x_70:
        /* <DEDUP_REMOVED lines=9> */
.L_x_73:
[----:B------:R-:W-:Y:S05]  /*4f00*/  BSYNC B1 ;  /* 0x0000000000017941 */ /* 0x000fea0003800000 */
.L_x_72:
        /* <DEDUP_REMOVED lines=9> */
.L_x_75:
[----:B------:R-:W-:Y:S05]  /*4fa0*/  BSYNC B1 ;  /* 0x0000000000017941 */ /* 0x000fea0003800000 */
.L_x_74:
        /* <DEDUP_REMOVED lines=9> */
.L_x_77:
[----:B------:R-:W-:Y:S05]  /*5040*/  BSYNC B1 ;  /* 0x0000000000017941 */ /* 0x000fea0003800000 */
.L_x_76:
        /* <DEDUP_REMOVED lines=9> */
.L_x_79:
[----:B------:R-:W-:Y:S05]  /*50e0*/  BSYNC B1 ;  /* 0x0000000000017941 */ /* 0x000fea0003800000 */
.L_x_78:
        /* <DEDUP_REMOVED lines=9> */
.L_x_81:
[----:B------:R-:W-:Y:S05]  /*5180*/  BSYNC B1 ;  /* 0x0000000000017941 */ /* 0x000fea0003800000 */
.L_x_80:
        /* <DEDUP_REMOVED lines=9> */
.L_x_83:
[----:B------:R-:W-:Y:S05]  /*5220*/  BSYNC B1 ;  /* 0x0000000000017941 */ /* 0x000fea0003800000 */
.L_x_82:
        /* <DEDUP_REMOVED lines=9> */
.L_x_85:
[----:B------:R-:W-:Y:S05]  /*52c0*/  BSYNC B1 ;  /* 0x0000000000017941 */ /* 0x000fea0003800000 */
.L_x_84:
        /* <DEDUP_REMOVED lines=9> */
.L_x_87:
[----:B------:R-:W-:Y:S05]  /*5360*/  BSYNC B1 ;  /* 0x0000000000017941 */ /* 0x000fea0003800000 */
.L_x_86:
        /* <DEDUP_REMOVED lines=12> */
.L_x_89:
[----:B------:R-:W-:Y:S05]  /*5430*/  BSYNC B1 ;  /* 0x0000000000017941 */ /* 0x000fea0003800000 */
.L_x_88:
        /* <DEDUP_REMOVED lines=12> */
.L_x_91:
[----:B------:R-:W-:Y:S05]  /*5500*/  BSYNC B1 ;  /* 0x0000000000017941 */ /* 0x000fea0003800000 */
.L_x_90:
        /* <DEDUP_REMOVED lines=12> */
.L_x_93:
[----:B------:R-:W-:Y:S05]  /*55d0*/  BSYNC B1 ;  /* 0x0000000000017941 */ /* 0x000fea0003800000 */
.L_x_92:
        /* <DEDUP_REMOVED lines=12> */
.L_x_95:
[----:B------:R-:W-:Y:S05]  /*56a0*/  BSYNC B1 ;  /* 0x0000000000017941 */ /* 0x000fea0003800000 */
.L_x_94:
        /* <DEDUP_REMOVED lines=12> */
.L_x_97:
[----:B------:R-:W-:Y:S05]  /*5770*/  BSYNC B1 ;  /* 0x0000000000017941 */ /* 0x000fea0003800000 */
.L_x_96:
        /* <DEDUP_REMOVED lines=12> */
.L_x_99:
[----:B------:R-:W-:Y:S05]  /*5840*/  BSYNC B1 ;  /* 0x0000000000017941 */ /* 0x000fea0003800000 */
.L_x_98:
        /* <DEDUP_REMOVED lines=12> */
.L_x_101:
[----:B------:R-:W-:Y:S05]  /*5910*/  BSYNC B1 ;  /* 0x0000000000017941 */ /* 0x000fea0003800000 */
.L_x_100:
[----:B-----5:R-:W-:Y:S02]  /*5920*/  HADD2.F32 R14, -RZ, R132.H0_H0 ;  /* 0x20000084ff0e7230 */ /* 0x020fe40000004100 */
        /* <DEDUP_REMOVED lines=8> */
[----:B------:R-:W2:Y:S01]  /*59b0*/  @P5 LDG.E.LTC128B.U16 R132, desc[UR46][R82.64+0x20] ;  /* 0x0000202e52845981 */ /* 0x000ea2000c1e1520 */
[----:B------:R-:W-:Y:S01]  /*59c0*/  BSSY B1, `(.L_x_102) ;  /* 0x0000009000017945 */ /* 0x000fe20003800000 */
[----:B--2---:R-:W-:-:S05]  /*59d0*/  HADD2.F32 R20, -RZ, R132.H0_H0 ;  /* 0x20000084ff147230 */ /* 0x004fca0000004100 */
[----:B------:R-:W-:-:S04]  /*59e0*/  FMUL R19, R20, R97 ;  /* 0x0000006114137220 */ /* 0x000fc80000400000 */
[----:B------:R-:W-:-:S05]  /*59f0*/  FFMA R19, R48, R96, R19 ;  /* 0x0000006030137223 */ /* 0x000fca0000000013 */
[----:B------:R-:W-:-:S05]  /*5a00*/  F2FP.F16.F32.PACK_AB R19, RZ, R19 ;  /* 0x00000013ff13723e */ /* 0x000fca00000000ff */
[----:B------:R0:W-:Y:S01]  /*5a10*/  @P5 STG.E.U16 desc[UR46][R6.64+0x20], R19 ;  /* 0x0000201306005986 */ /* 0x0001e2000c10152e */
[----:B------:R-:W-:-:S13]  /*5a20*/  ISETP.GT.AND P5, PT, R3, 0x11, P1 ;  /* 0x000000110300780c */ /* 0x000fda0000fa4270 */
[----:B0-----:R-:W-:Y:S05]  /*5a30*/  @!P5 BRA `(.L_x_103) ;  /* 0x000000000004d947 */ /* 0x001fea0003800000 */
[----:B------:R0:W5:Y:S02]  /*5a40*/  LDG.E.LTC128B.U16 R132, desc[UR46][R82.64+0x22] ;  /* 0x0000222e52847981 */ /* 0x000164000c1e1520 */
.L_x_103:
[----:B------:R-:W-:Y:S05]  /*5a50*/  BSYNC B1 ;  /* 0x0000000000017941 */ /* 0x000fea0003800000 */
.L_x_102:
[----:B-----5:R-:W-:Y:S01]  /*5a60*/  HADD2.F32 R14, -RZ, R132.H0_H0 ;  /* 0x20000084ff0e7230 */ /* 0x020fe20000004100 */
[----:B------:R-:W-:Y:S04]  /*5a70*/  BSSY B1, `(.L_x_104) ;  /* 0x0000008000017945 */ /* 0x000fe80003800000 */
[----:B------:R-:W-:-:S04]  /*5a80*/  FMUL R14, R14, R97 ;  /* 0x000000610e0e7220 */ /* 0x000fc80000400000 */
[----:B------:R-:W-:-:S05]  /*5a90*/  FFMA R14, R49, R96, R14 ;  /* 0x00000060310e7223 */ /* 0x000fca000000000e */
[----:B------:R-:W-:-:S05]  /*5aa0*/  F2FP.F16.F32.PACK_AB R14, RZ, R14 ;  /* 0x0000000eff0e723e */ /* 0x000fca00000000ff */
[----:B------:R2:W-:Y:S01]  /*5ab0*/  @P5 STG.E.U16 desc[UR46][R6.64+0x22], R14 ;  /* 0x0000220e06005986 */ /* 0x0005e2000c10152e */
[----:B------:R-:W-:-:S13]  /*5ac0*/  ISETP.GT.AND P5, PT, R3, 0x10, P0 ;  /* 0x000000100300780c */ /* 0x000fda00007a4270 */
[----:B--2---:R-:W-:Y:S05]  /*5ad0*/  @!P5 BRA `(.L_x_105) ;  /* 0x000000000004d947 */ /* 0x004fea0003800000 */
[----:B------:R2:W5:Y:S02]  /*5ae0*/  LDG.E.LTC128B.U16 R132, desc[UR46][R10.64+0x20] ;  /* 0x0000202e0a847981 */ /* 0x000564000c1e1520 */
.L_x_105:
[----:B------:R-:W-:Y:S05]  /*5af0*/  BSYNC B1 ;  /* 0x0000000000017941 */ /* 0x000fea0003800000 */
.L_x_104:
        /* <DEDUP_REMOVED lines=9> */
.L_x_107:
[----:B------:R-:W-:Y:S05]  /*5b90*/  BSYNC B1 ;  /* 0x0000000000017941 */ /* 0x000fea0003800000 */
.L_x_106:
        /* <DEDUP_REMOVED lines=9> */
.L_x_109:
[----:B------:R-:W-:Y:S05]  /*5c30*/  BSYNC B1 ;  /* 0x0000000000017941 */ /* 0x000fea0003800000 */
.L_x_108:
        /* <DEDUP_REMOVED lines=9> */
.L_x_111:
[----:B------:R-:W-:Y:S05]  /*5cd0*/  BSYNC B1 ;  /* 0x0000000000017941 */ /* 0x000fea0003800000 */
.L_x_110:
        /* <DEDUP_REMOVED lines=9> */
.L_x_113:
[----:B------:R-:W-:Y:S05]  /*5d70*/  BSYNC B1 ;  /* 0x0000000000017941 */ /* 0x000fea0003800000 */
.L_x_112:
        /* <DEDUP_REMOVED lines=9> */
.L_x_115:
[----:B------:R-:W-:Y:S05]  /*5e10*/  BSYNC B1 ;  /* 0x0000000000017941 */ /* 0x000fea0003800000 */
.L_x_114:
        /* <DEDUP_REMOVED lines=9> */
.L_x_117:
[----:B------:R-:W-:Y:S05]  /*5eb0*/  BSYNC B1 ;  /* 0x0000000000017941 */ /* 0x000fea0003800000 */
.L_x_116:
        /* <DEDUP_REMOVED lines=9> */
.L_x_119:
[----:B------:R-:W-:Y:S05]  /*5f50*/  BSYNC B1 ;  /* 0x0000000000017941 */ /* 0x000fea0003800000 */
.L_x_118:
        /* <DEDUP_REMOVED lines=9> */
.L_x_121:
[----:B------:R-:W-:Y:S05]  /*5ff0*/  BSYNC B1 ;  /* 0x0000000000017941 */ /* 0x000fea0003800000 */
.L_x_120:
        /* <DEDUP_REMOVED lines=9> */
.L_x_123:
[----:B------:R-:W-:Y:S05]  /*6090*/  BSYNC B1 ;  /* 0x0000000000017941 */ /* 0x000fea0003800000 */
.L_x_122:
        /* <DEDUP_REMOVED lines=9> */
.L_x_125:
[----:B------:R-:W-:Y:S05]  /*6130*/  BSYNC B1 ;  /* 0x0000000000017941 */ /* 0x000fea0003800000 */
.L_x_124:
        /* <DEDUP_REMOVED lines=9> */
.L_x_127:
[----:B------:R-:W-:Y:S05]  /*61d0*/  BSYNC B1 ;  /* 0x0000000000017941 */ /* 0x000fea0003800000 */
.L_x_126:
        /* <DEDUP_REMOVED lines=9> */
.L_x_129:
[----:B------:R-:W-:Y:S05]  /*6270*/  BSYNC B1 ;  /* 0x0000000000017941 */ /* 0x000fea0003800000 */
.L_x_128:
        /* <DEDUP_REMOVED lines=9> */
.L_x_131:
[----:B------:R-:W-:Y:S05]  /*6310*/  BSYNC B1 ;  /* 0x0000000000017941 */ /* 0x000fea0003800000 */
.L_x_130:
        /* <DEDUP_REMOVED lines=9> */
.L_x_133:
[----:B------:R-:W-:Y:S05]  /*63b0*/  BSYNC B1 ;  /* 0x0000000000017941 */ /* 0x000fea0003800000 */
.L_x_132:
[----:B0----5:R-:W-:Y:S01]  /*63c0*/  HADD2.F32 R8, -RZ, R132.H0_H0 ;  /* 0x20000084ff087230 */ /* 0x021fe20000004100 */
        /* <DEDUP_REMOVED lines=11> */
.L_x_135:
[----:B------:R-:W-:Y:S05]  /*6480*/  BSYNC B1 ;  /* 0x0000000000017941 */ /* 0x000fea0003800000 */
.L_x_134:
[----:B0----5:R-:W-:Y:S01]  /*6490*/  HADD2.F32 R8, -RZ, R132.H0_H0 ;  /* 0x20000084ff087230 */ /* 0x021fe20000004100 */
        /* <DEDUP_REMOVED lines=11> */
.L_x_137:
[----:B------:R-:W-:Y:S05]  /*6550*/  BSYNC B1 ;  /* 0x0000000000017941 */ /* 0x000fea0003800000 */
.L_x_136:
        /* <DEDUP_REMOVED lines=12> */
.L_x_139:
[----:B------:R-:W-:Y:S05]  /*6620*/  BSYNC B1 ;  /* 0x0000000000017941 */ /* 0x000fea0003800000 */
.L_x_138:
        /* <DEDUP_REMOVED lines=12> */
.L_x_141:
[----:B------:R-:W-:Y:S05]  /*66f0*/  BSYNC B1 ;  /* 0x0000000000017941 */ /* 0x000fea0003800000 */
.L_x_140:
        /* <DEDUP_REMOVED lines=12> */
.L_x_143:
[----:B------:R-:W-:Y:S05]  /*67c0*/  BSYNC B1 ;  /* 0x0000000000017941 */ /* 0x000fea0003800000 */
.L_x_142:
[----:B0----5:R-:W-:Y:S01]  /*67d0*/  HADD2.F32 R8, -RZ, R132.H0_H0 ;  /* 0x20000084ff087230 */ /* 0x021fe20000004100 */
[----:B------:R-:W-:Y:S01]  /*67e0*/  ISETP.GT.AND P3, PT, R3, 0x28, P6 ;  /* 0x000000280300780c */ /* 0x000fe20003764270 */
[----:B------:R-:W-:Y:S01]  /*67f0*/  @P2 IMAD.MOV.U32 R81, RZ, RZ, R95 ;  /* 0x000000ffff512224 */ /* 0x000fe200078e005f */
[----:B------:R-:W-:Y:S02]  /*6800*/  BSSY B1, `(.L_x_144) ;  /* 0x0000007000017945 */ /* 0x000fe40003800000 */
[----:B------:R-:W-:-:S04]  /*6810*/  FMUL R8, R8, R97 ;  /* 0x0000006108087220 */ /* 0x000fc80000400000 */
[----:B------:R-:W-:-:S05]  /*6820*/  FFMA R8, R37, R96, R8 ;  /* 0x0000006025087223 */ /* 0x000fca0000000008 */
[----:B------:R-:W-:-:S05]  /*6830*/  F2FP.F16.F32.PACK_AB R8, RZ, R8 ;  /* 0x00000008ff08723e */ /* 0x000fca00000000ff */
[----:B------:R0:W-:Y:S01]  /*6840*/  @P2 STG.E.U16 desc[UR46][R80.64+0x52], R8 ;  /* 0x0000520850002986 */ /* 0x0001e2000c10152e */
[----:B------:R-:W-:Y:S05]  /*6850*/  @!P3 BRA `(.L_x_145) ;  /* 0x000000000004b947 */ /* 0x000fea0003800000 */
[----:B------:R0:W5:Y:S02]  /*6860*/  LDG.E.LTC128B.U16 R132, desc[UR46][R114.64+0x50] ;  /* 0x0000502e72847981 */ /* 0x000164000c1e1520 */
.L_x_145:
[----:B------:R-:W-:Y:S05]  /*6870*/  BSYNC B1 ;  /* 0x0000000000017941 */ /* 0x000fea0003800000 */
.L_x_144:
        /* <DEDUP_REMOVED lines=12> */
.L_x_147:
[----:B------:R-:W-:Y:S05]  /*6940*/  BSYNC B1 ;  /* 0x0000000000017941 */ /* 0x000fea0003800000 */
.L_x_146:
        /* <DEDUP_REMOVED lines=9> */
.L_x_149:
[----:B------:R-:W-:Y:S05]  /*69e0*/  BSYNC B1 ;  /* 0x0000000000017941 */ /* 0x000fea0003800000 */
.L_x_148:
        /* <DEDUP_REMOVED lines=9> */
.L_x_151:
[----:B------:R-:W-:Y:S05]  /*6a80*/  BSYNC B1 ;  /* 0x0000000000017941 */ /* 0x000fea0003800000 */
.L_x_150:
        /* <DEDUP_REMOVED lines=9> */
.L_x_153:
[----:B------:R-:W-:Y:S05]  /*6b20*/  BSYNC B1 ;  /* 0x0000000000017941 */ /* 0x000fea0003800000 */
.L_x_152:
        /* <DEDUP_REMOVED lines=9> */
.L_x_155:
[----:B------:R-:W-:Y:S05]  /*6bc0*/  BSYNC B1 ;  /* 0x0000000000017941 */ /* 0x000fea0003800000 */
.L_x_154:
        /* <DEDUP_REMOVED lines=9> */
.L_x_157:
[----:B------:R-:W-:Y:S05]  /*6c60*/  BSYNC B1 ;  /* 0x0000000000017941 */ /* 0x000fea0003800000 */
.L_x_156:
        /* <DEDUP_REMOVED lines=9> */
.L_x_159:
[----:B------:R-:W-:Y:S05]  /*6d00*/  BSYNC B1 ;  /* 0x0000000000017941 */ /* 0x000fea0003800000 */
.L_x_158:
        /* <DEDUP_REMOVED lines=9> */
.L_x_161:
[----:B------:R-:W-:Y:S05]  /*6da0*/  BSYNC B1 ;  /* 0x0000000000017941 */ /* 0x000fea0003800000 */
.L_x_160:
        /* <DEDUP_REMOVED lines=9> */
.L_x_163:
[----:B------:R-:W-:Y:S05]  /*6e40*/  BSYNC B1 ;  /* 0x0000000000017941 */ /* 0x000fea0003800000 */
.L_x_162:
[----:B------:R-:W-:Y:S05]  /*6e50*/  @!P0 BRA `(.L_x_164) ;  /* 0x00000014006c8947 */ /* 0x000fea0003800000 */
[----:B-----5:R-:W-:-:S05]  /*6e60*/  HADD2.F32 R132, -RZ, R132.H0_H0 ;  /* 0x20000084ff847230 */ /* 0x020fca0000004100 */
[----:B------:R-:W-:-:S04]  /*6e70*/  FMUL R132, R132, R97 ;  /* 0x0000006184847220 */ /* 0x000fc80000400000 */
[----:B------:R-:W-:-:S05]  /*6e80*/  FFMA R132, R31, R96, R132 ;  /* 0x000000601f847223 */ /* 0x000fca0000000084 */
[----:B------:R-:W-:-:S05]  /*6e90*/  F2FP.F16.F32.PACK_AB R132, RZ, R132 ;  /* 0x00000084ff84723e */ /* 0x000fca00000000ff */
[----:B------:R0:W-:Y:S01]  /*6ea0*/  STG.E.U16 desc[UR46][R4.64+0x52], R132 ;  /* 0x0000528404007986 */ /* 0x0001e2000c10152e */
[----:B------:R-:W-:Y:S05]  /*6eb0*/  BRA `(.L_x_164) ;  /* 0x0000001400547947 */ /* 0x000fea0003800000 */
.L_x_29:
[----:B------:R-:W-:Y:S01]  /*6ec0*/  ULDC.64 UR4, c[0x0][0x5c0] ;  /* 0x0001700000047ab9 */ /* 0x000fe20000000a00 */
[----:B------:R-:W-:Y:S01]  /*6ed0*/  ISETP.GT.AND P2, PT, R3, 0x1, P4 ;  /* 0x000000010300780c */ /* 0x000fe20002744270 */
[-C--:B------:R-:W-:Y:S01]  /*6ee0*/  FMUL R89, R89, R96.reuse ;  /* 0x0000006059597220 */ /* 0x080fe20000400000 */
[----:B------:R-:W-:Y:S01]  /*6ef0*/  LEA R6, P1, R112, UR4, 0x1 ;  /* 0x0000000470067c11 */ /* 0x000fe2000f8208ff */
[----:B------:R-:W-:Y:S01]  /*6f00*/  IMAD.SHL.U32 R21, R4, 0x10, RZ ;  /* 0x0000001004157824 */ /* 0x000fe200078e00ff */
[----:B------:R-:W-:Y:S01]  /*6f10*/  ISETP.GT.AND P5, PT, R103, 0x8, PT ;  /* 0x000000086700780c */ /* 0x000fe20003fa4270 */
[-C--:B------:R-:W-:Y:S01]  /*6f20*/  FMUL R88, R88, R96.reuse ;  /* 0x0000006058587220 */ /* 0x080fe20000400000 */
[----:B------:R-:W-:Y:S01]  /*6f30*/  LEA.HI.X R7, R112, UR5, R115, 0x1, P1 ;  /* 0x0000000570077c11 */ /* 0x000fe200088f0c73 */
[-C--:B------:R-:W-:Y:S01]  /*6f40*/  FMUL R90, R90, R96.reuse ;  /* 0x000000605a5a7220 */ /* 0x080fe20000400000 */
[----:B------:R-:W-:Y:S01]  /*6f50*/  ISETP.GT.AND P1, PT, R3, RZ, P5 ;  /* 0x000000ff0300720c */ /* 0x000fe20002f24270 */
[-C--:B------:R-:W-:Y:S01]  /*6f60*/  FMUL R91, R91, R96.reuse ;  /* 0x000000605b5b7220 */ /* 0x080fe20000400000 */
[----:B------:R-:W-:Y:S01]  /*6f70*/  F2FP.F16.F32.PACK_AB R89, RZ, R89 ;  /* 0x00000059ff59723e */ /* 0x000fe200000000ff */
[-C--:B------:R-:W-:Y:S01]  /*6f80*/  FMUL R92, R92, R96.reuse ;  /* 0x000000605c5c7220 */ /* 0x080fe20000400000 */
[----:B------:R-:W-:Y:S01]  /*6f90*/  SHF.L.U64.HI R19, R4, 0x4, R5 ;  /* 0x0000000404137819 */ /* 0x000fe20000010205 */
[----:B------:R-:W-:Y:S01]  /*6fa0*/  FMUL R93, R93, R96 ;  /* 0x000000605d5d7220 */ /* 0x000fe20000400000 */
[----:B------:R-:W-:Y:S01]  /*6fb0*/  IADD3 R8, P3, R21, R6, RZ ;  /* 0x0000000615087210 */ /* 0x000fe20007f7e0ff */
[----:B------:R-:W-:Y:S01]  /*6fc0*/  @P2 STG.E.U16 desc[UR46][R6.64+0x2], R89 ;  /* 0x0000025906002986 */ /* 0x000fe2000c10152e */
[----:B------:R-:W-:Y:S01]  /*6fd0*/  F2FP.F16.F32.PACK_AB R88, RZ, R88 ;  /* 0x00000058ff58723e */ /* 0x000fe200000000ff */
[----:B------:R-:W-:Y:S01]  /*6fe0*/  FMUL R95, R95, R96 ;  /* 0x000000605f5f7220 */ /* 0x000fe20000400000 */
[----:B------:R-:W-:Y:S01]  /*6ff0*/  F2FP.F16.F32.PACK_AB R90, RZ, R90 ;  /* 0x0000005aff5a723e */ /* 0x000fe200000000ff */
[----:B------:R-:W-:Y:S01]  /*7000*/  IMAD.X R9, R19, 0x1, R7, P3 ;  /* 0x0000000113097824 */ /* 0x000fe200018e0607 */
[C---:B------:R-:W-:Y:S01]  /*7010*/  ISETP.GT.AND P2, PT, R3.reuse, 0x1, P5 ;  /* 0x000000010300780c */ /* 0x040fe20002f44270 */
[----:B------:R-:W-:Y:S01]  /*7020*/  @P0 STG.E.U16 desc[UR46][R6.64], R88 ;  /* 0x0000005806000986 */ /* 0x000fe2000c10152e */
[C---:B------:R-:W-:Y:S01]  /*7030*/  ISETP.GT.AND P0, PT, R3.reuse, 0x8, P4 ;  /* 0x000000080300780c */ /* 0x040fe20002704270 */
[-C--:B------:R-:W-:Y:S01]  /*7040*/  FMUL R94, R94, R96.reuse ;  /* 0x000000605e5e7220 */ /* 0x080fe20000400000 */
[----:B------:R-:W-:Y:S01]  /*7050*/  F2FP.F16.F32.PACK_AB R91, RZ, R91 ;  /* 0x0000005bff5b723e */ /* 0x000fe200000000ff */
[----:B------:R-:W-:Y:S01]  /*7060*/  @P1 STG.E.U16 desc[UR46][R8.64], R90 ;  /* 0x0000005a08001986 */ /* 0x000fe2000c10152e */
[----:B------:R-:W-:Y:S01]  /*7070*/  ISETP.GT.AND P1, PT, R3, 0x9, P4 ;  /* 0x000000090300780c */ /* 0x000fe20002724270 */
[----:B------:R-:W-:Y:S01]  /*7080*/  FMUL R80, R80, R96 ;  /* 0x0000006050507220 */ /* 0x000fe20000400000 */
[----:B------:R-:W-:Y:S01]  /*7090*/  F2FP.F16.F32.PACK_AB R92, RZ, R92 ;  /* 0x0000005cff5c723e */ /* 0x000fe200000000ff */
[----:B------:R-:W-:Y:S01]  /*70a0*/  IMAD R13, R5, 0xf0, RZ ;  /* 0x000000f0050d7824 */ /* 0x000fe200078e02ff */
[----:B------:R-:W-:Y:S01]  /*70b0*/  F2FP.F16.F32.PACK_AB R93, RZ, R93 ;  /* 0x0000005dff5d723e */ /* 0x000fe200000000ff */
[C---:B------:R-:W-:Y:S01]  /*70c0*/  IMAD.WIDE.U32 R14, R4.reuse, 0xf0, R8 ;  /* 0x000000f0040e7825 */ /* 0x040fe200078e0008 */
[C---:B------:R-:W-:Y:S01]  /*70d0*/  ISETP.GT.AND P3, PT, R3.reuse, 0x9, P5 ;  /* 0x000000090300780c */ /* 0x040fe20002f64270 */
[----:B------:R0:W-:Y:S01]  /*70e0*/  @P2 STG.E.U16 desc[UR46][R8.64+0x2], R91 ;  /* 0x0000025b08002986 */ /* 0x0001e2000c10152e */
[----:B------:R-:W-:Y:S01]  /*70f0*/  ISETP.GT.AND P2, PT, R3, 0x8, P5 ;  /* 0x000000080300780c */ /* 0x000fe20002f44270 */
[----:B------:R-:W-:Y:S01]  /*7100*/  IMAD.IADD R15, R13, 0x1, R15 ;  /* 0x000000010d0f7824 */ /* 0x000fe200078e020f */
[----:B------:R-:W-:Y:S01]  /*7110*/  F2FP.F16.F32.PACK_AB R95, RZ, R95 ;  /* 0x0000005fff5f723e */ /* 0x000fe200000000ff */
[----:B------:R-:W-:Y:S01]  /*7120*/  @P0 STG.E.U16 desc[UR46][R6.64+0x10], R92 ;  /* 0x0000105c06000986 */ /* 0x000fe2000c10152e */
[----:B------:R-:W-:Y:S01]  /*7130*/  ISETP.GT.AND P0, PT, R103, 0x80, PT ;  /* 0x000000806700780c */ /* 0x000fe20003f04270 */
[C---:B------:R-:W-:Y:S01]  /*7140*/  IMAD.WIDE.U32 R10, R4.reuse, 0xf0, R8 ;  /* 0x000000f0040a7825 */ /* 0x040fe200078e0008 */
[----:B------:R-:W-:Y:S01]  /*7150*/  F2FP.F16.F32.PACK_AB R94, RZ, R94 ;  /* 0x0000005eff5e723e */ /* 0x000fe200000000ff */
[----:B------:R-:W-:Y:S01]  /*7160*/  @P1 STG.E.U16 desc[UR46][R6.64+0x12], R93 ;  /* 0x0000125d06001986 */ /* 0x000fe2000c10152e */
[----:B------:R-:W-:Y:S01]  /*7170*/  ISETP.GT.AND P1, PT, R3, RZ, P0 ;  /* 0x000000ff0300720c */ /* 0x000fe20000724270 */
[----:B------:R-:W-:Y:S01]  /*7180*/  FMUL R81, R81, R96 ;  /* 0x0000006051517220 */ /* 0x000fe20000400000 */
[----:B------:R-:W-:Y:S01]  /*7190*/  F2FP.F16.F32.PACK_AB R80, RZ, R80 ;  /* 0x00000050ff50723e */ /* 0x000fe200000000ff */
[C---:B0-----:R-:W-:Y:S01]  /*71a0*/  IMAD.SHL.U32 R91, R4.reuse, 0x100, RZ ;  /* 0x00000100045b7824 */ /* 0x041fe200078e00ff */
[----:B------:R-:W-:Y:S01]  /*71b0*/  @P3 STG.E.U16 desc[UR46][R8.64+0x12], R95 ;  /* 0x0000125f08003986 */ /* 0x000fe2000c10152e */
[----:B------:R-:W-:Y:S01]  /*71c0*/  ISETP.GT.AND P3, PT, R3, 0x1, P0 ;  /* 0x000000010300780c */ /* 0x000fe20000764270 */
[----:B------:R-:W-:Y:S01]  /*71d0*/  IMAD.IADD R11, R13, 0x1, R11 ;  /* 0x000000010d0b7824 */ /* 0x000fe200078e020b */
[----:B------:R-:W-:Y:S01]  /*71e0*/  SHF.L.U64.HI R89, R4, 0x8, R5 ;  /* 0x0000000804597819 */ /* 0x000fe20000010205 */
[----:B------:R-:W-:Y:S01]  /*71f0*/  @P2 STG.E.U16 desc[UR46][R8.64+0x10], R94 ;  /* 0x0000105e08002986 */ /* 0x000fe2000c10152e */
[----:B------:R-:W-:Y:S01]  /*7200*/  F2FP.F16.F32.PACK_AB R81, RZ, R81 ;  /* 0x00000051ff51723e */ /* 0x000fe200000000ff */
[-C--:B------:R-:W-:Y:S01]  /*7210*/  FMUL R82, R82, R96.reuse ;  /* 0x0000006052527220 */ /* 0x080fe20000400000 */
[-C--:B------:R-:W-:Y:S01]  /*7220*/  FMUL R83, R83, R96.reuse ;  /* 0x0000006053537220 */ /* 0x080fe20000400000 */
[----:B------:R-:W-:Y:S01]  /*7230*/  FMUL R84, R84, R96 ;  /* 0x0000006054547220 */ /* 0x000fe20000400000 */
[----:B------:R0:W-:Y:S01]  /*7240*/  @P1 STG.E.U16 desc[UR46][R14.64], R80 ;  /* 0x000000500e001986 */ /* 0x0001e2000c10152e */
[----:B------:R-:W-:Y:S01]  /*7250*/  IADD3 R12, P1, P2, R21, R14, R91 ;  /* 0x0000000e150c7210 */ /* 0x000fe20007a3e05b */
[----:B------:R-:W-:Y:S01]  /*7260*/  FMUL R85, R85, R96 ;  /* 0x0000006055557220 */ /* 0x000fe20000400000 */
[----:B------:R-:W-:Y:S01]  /*7270*/  F2FP.F16.F32.PACK_AB R82, RZ, R82 ;  /* 0x00000052ff52723e */ /* 0x000fe200000000ff */
[----:B------:R-:W-:Y:S01]  /*7280*/  FMUL R86, R86, R96 ;  /* 0x0000006056567220 */ /* 0x000fe20000400000 */
[----:B------:R-:W-:Y:S01]  /*7290*/  IADD3.X R13, R19, R15, R89, P1, P2 ;  /* 0x0000000f130d7210 */ /* 0x000fe20000fe4459 */
[----:B------:R1:W-:Y:S01]  /*72a0*/  @P3 STG.E.U16 desc[UR46][R14.64+0x2], R81 ;  /* 0x000002510e003986 */ /* 0x0003e2000c10152e */
[----:B------:R-:W-:Y:S01]  /*72b0*/  IADD3 R4, P1, P2, R21, R10, R91 ;  /* 0x0000000a15047210 */ /* 0x000fe20007a3e05b */
[-C--:B------:R-:W-:Y:S01]  /*72c0*/  FMUL R87, R87, R96.reuse ;  /* 0x0000006057577220 */ /* 0x080fe20000400000 */
[----:B------:R-:W-:Y:S01]  /*72d0*/  ISETP.GT.AND P3, PT, R103, 0x88, PT ;  /* 0x000000886700780c */ /* 0x000fe20003f64270 */
[-C--:B------:R-:W-:Y:S01]  /*72e0*/  FMUL R72, R72, R96.reuse ;  /* 0x0000006048487220 */ /* 0x080fe20000400000 */
[----:B------:R-:W-:Y:S01]  /*72f0*/  IADD3.X R5, R19, R11, R89, P1, P2 ;  /* 0x0000000b13057210 */ /* 0x000fe20000fe4459 */
[----:B------:R-:W-:Y:S01]  /*7300*/  FMUL R73, R73, R96 ;  /* 0x0000006049497220 */ /* 0x000fe20000400000 */
[----:B0-----:R-:W-:Y:S01]  /*7310*/  IADD3 R80, P2, R21, R14, RZ ;  /* 0x0000000e15507210 */ /* 0x001fe20007f5e0ff */
[-C--:B------:R-:W-:Y:S01]  /*7320*/  FMUL R74, R74, R96.reuse ;  /* 0x000000604a4a7220 */ /* 0x080fe20000400000 */
[----:B------:R-:W-:Y:S01]  /*7330*/  ISETP.GT.AND P1, PT, R3, RZ, P3 ;  /* 0x000000ff0300720c */ /* 0x000fe20001f24270 */
[-C--:B------:R-:W-:Y:S01]  /*7340*/  FMUL R75, R75, R96.reuse ;  /* 0x000000604b4b7220 */ /* 0x080fe20000400000 */
[----:B------:R-:W-:Y:S01]  /*7350*/  F2FP.F16.F32.PACK_AB R83, RZ, R83 ;  /* 0x00000053ff53723e */ /* 0x000fe200000000ff */
[--C-:B-1----:R-:W-:Y:S01]  /*7360*/  IMAD.X R81, R19, 0x1, R15.reuse, P2 ;  /* 0x0000000113517824 */ /* 0x102fe200010e060f */
[----:B------:R-:W-:Y:S01]  /*7370*/  ISETP.GT.AND P2, PT, R3, 0x1, P3 ;  /* 0x000000010300780c */ /* 0x000fe20001f44270 */
[----:B------:R-:W-:Y:S01]  /*7380*/  FMUL R76, R76, R96 ;  /* 0x000000604c4c7220 */ /* 0x000fe20000400000 */
[----:B------:R-:W-:Y:S01]  /*7390*/  F2FP.F16.F32.PACK_AB R84, RZ, R84 ;  /* 0x00000054ff54723e */ /* 0x000fe200000000ff */
[-C--:B------:R-:W-:Y:S01]  /*73a0*/  FMUL R77, R77, R96.reuse ;  /* 0x000000604d4d7220 */ /* 0x080fe20000400000 */
[----:B------:R-:W-:Y:S01]  /*73b0*/  F2FP.F16.F32.PACK_AB R85, RZ, R85 ;  /* 0x00000055ff55723e */ /* 0x000fe200000000ff */
[----:B------:R-:W-:Y:S01]  /*73c0*/  FMUL R78, R78, R96 ;  /* 0x000000604e4e7220 */ /* 0x000fe20000400000 */
[----:B------:R-:W-:Y:S01]  /*73d0*/  F2FP.F16.F32.PACK_AB R86, RZ, R86 ;  /* 0x00000056ff56723e */ /* 0x000fe200000000ff */
[-C--:B------:R-:W-:Y:S01]  /*73e0*/  FMUL R79, R79, R96.reuse ;  /* 0x000000604f4f7220 */ /* 0x080fe20000400000 */
[----:B------:R-:W-:Y:S01]  /*73f0*/  F2FP.F16.F32.PACK_AB R87, RZ, R87 ;  /* 0x00000057ff57723e */ /* 0x000fe200000000ff */
[----:B------:R0:W-:Y:S01]  /*7400*/  @P1 STG.E.U16 desc[UR46][R80.64], R82 ;  /* 0x0000005250001986 */ /* 0x0001e2000c10152e */
[C---:B------:R-:W-:Y:S01]  /*7410*/  ISETP.GT.AND P1, PT, R3.reuse, 0x8, P0 ;  /* 0x000000080300780c */ /* 0x040fe20000724270 */
[----:B------:R-:W-:Y:S01]  /*7420*/  FMUL R64, R64, R96 ;  /* 0x0000006040407220 */ /* 0x000fe20000400000 */
[----:B------:R-:W-:Y:S01]  /*7430*/  F2FP.F16.F32.PACK_AB R72, RZ, R72 ;  /* 0x00000048ff48723e */ /* 0x000fe200000000ff */
[----:B------:R1:W-:Y:S01]  /*7440*/  @P2 STG.E.U16 desc[UR46][R80.64+0x2], R83 ;  /* 0x0000025350002986 */ /* 0x0003e2000c10152e */
[----:B------:R-:W-:Y:S01]  /*7450*/  ISETP.GT.AND P2, PT, R3, 0x9, P0 ;  /* 0x000000090300780c */ /* 0x000fe20000744270 */
[-C--:B------:R-:W-:Y:S01]  /*7460*/  FMUL R65, R65, R96.reuse ;  /* 0x0000006041417220 */ /* 0x080fe20000400000 */
[----:B------:R-:W-:Y:S01]  /*7470*/  PRMT R20, R72, 0x7610, R20 ;  /* 0x0000761048147816 */ /* 0x000fe20000000014 */
[-C--:B------:R-:W-:Y:S01]  /*7480*/  FMUL R66, R66, R96.reuse ;  /* 0x0000006042427220 */ /* 0x080fe20000400000 */
[----:B------:R-:W-:Y:S01]  /*7490*/  F2FP.F16.F32.PACK_AB R73, RZ, R73 ;  /* 0x00000049ff49723e */ /* 0x000fe200000000ff */
[----:B------:R-:W-:Y:S01]  /*74a0*/  FMUL R67, R67, R96 ;  /* 0x0000006043437220 */ /* 0x000fe20000400000 */
[----:B------:R-:W-:Y:S01]  /*74b0*/  F2FP.F16.F32.PACK_AB R74, RZ, R74 ;  /* 0x0000004aff4a723e */ /* 0x000fe200000000ff */
[-C--:B------:R-:W-:Y:S01]  /*74c0*/  FMUL R68, R68, R96.reuse ;  /* 0x0000006044447220 */ /* 0x080fe20000400000 */
[----:B------:R-:W-:Y:S01]  /*74d0*/  F2FP.F16.F32.PACK_AB R75, RZ, R75 ;  /* 0x0000004bff4b723e */ /* 0x000fe200000000ff */
[----:B------:R2:W-:Y:S01]  /*74e0*/  @P1 STG.E.U16 desc[UR46][R14.64+0x10], R84 ;  /* 0x000010540e001986 */ /* 0x0005e2000c10152e */
[----:B------:R-:W-:Y:S01]  /*74f0*/  ISETP.GT.AND P1, PT, R3, 0x8, P3 ;  /* 0x000000080300780c */ /* 0x000fe20001f24270 */
[----:B------:R-:W-:Y:S01]  /*7500*/  FMUL R69, R69, R96 ;  /* 0x0000006045457220 */ /* 0x000fe20000400000 */
[----:B------:R-:W-:Y:S01]  /*7510*/  F2FP.F16.F32.PACK_AB R76, RZ, R76 ;  /* 0x0000004cff4c723e */ /* 0x000fe200000000ff */
[----:B0-----:R-:W-:Y:S01]  /*7520*/  @P2 IMAD.MOV.U32 R82, RZ, RZ, R14 ;  /* 0x000000ffff522224 */ /* 0x001fe200078e000e */
[----:B------:R-:W-:Y:S01]  /*7530*/  F2FP.F16.F32.PACK_AB R77, RZ, R77 ;  /* 0x0000004dff4d723e */ /* 0x000fe200000000ff */
[--C-:B-1----:R-:W-:Y:S01]  /*7540*/  @P2 IMAD.MOV.U32 R83, RZ, RZ, R15.reuse ;  /* 0x000000ffff532224 */ /* 0x102fe200078e000f */
[----:B------:R-:W-:Y:S01]  /*7550*/  F2FP.F16.F32.PACK_AB R78, RZ, R78 ;  /* 0x0000004eff4e723e */ /* 0x000fe200000000ff */
[-C--:B------:R-:W-:Y:S01]  /*7560*/  FMUL R70, R70, R96.reuse ;  /* 0x0000006046467220 */ /* 0x080fe20000400000 */
[----:B------:R-:W-:Y:S01]  /*7570*/  F2FP.F16.F32.PACK_AB R79, RZ, R79 ;  /* 0x0000004fff4f723e */ /* 0x000fe200000000ff */
[-C--:B------:R-:W-:Y:S01]  /*7580*/  FMUL R71, R71, R96.reuse ;  /* 0x0000006047477220 */ /* 0x080fe20000400000 */
[----:B------:R-:W-:Y:S01]  /*7590*/  @P2 STG.E.U16 desc[UR46][R82.64+0x12], R85 ;  /* 0x0000125552002986 */ /* 0x000fe2000c10152e */
[----:B------:R-:W-:Y:S01]  /*75a0*/  ISETP.GT.AND P2, PT, R3, 0x9, P3 ;  /* 0x000000090300780c */ /* 0x000fe20001f44270 */
[----:B------:R-:W-:Y:S01]  /*75b0*/  FMUL R56, R56, R96 ;  /* 0x0000006038387220 */ /* 0x000fe20000400000 */
[----:B------:R-:W-:Y:S01]  /*75c0*/  F2FP.F16.F32.PACK_AB R64, RZ, R64 ;  /* 0x00000040ff40723e */ /* 0x000fe200000000ff */
[----:B------:R-:W-:Y:S01]  /*75d0*/  @P1 STG.E.U16 desc[UR46][R80.64+0x10], R86 ;  /* 0x0000105650001986 */ /* 0x000fe2000c10152e */
[----:B--2---:R-:W-:Y:S01]  /*75e0*/  IADD3 R14, P1, R91, R14, RZ ;  /* 0x0000000e5b0e7210 */ /* 0x004fe20007f3e0ff */
[-C--:B------:R-:W-:Y:S01]  /*75f0*/  FMUL R57, R57, R96.reuse ;  /* 0x0000006039397220 */ /* 0x080fe20000400000 */
[----:B------:R-:W-:Y:S01]  /*7600*/  F2FP.F16.F32.PACK_AB R65, RZ, R65 ;  /* 0x00000041ff41723e */ /* 0x000fe200000000ff */
[----:B------:R-:W-:Y:S01]  /*7610*/  FMUL R58, R58, R96 ;  /* 0x000000603a3a7220 */ /* 0x000fe20000400000 */
[----:B------:R-:W-:Y:S01]  /*7620*/  F2FP.F16.F32.PACK_AB R66, RZ, R66 ;  /* 0x00000042ff42723e */ /* 0x000fe200000000ff */
[----:B------:R-:W-:Y:S01]  /*7630*/  IMAD.X R15, R89, 0x1, R15, P1 ;  /* 0x00000001590f7824 */ /* 0x000fe200008e060f */
[----:B------:R-:W-:Y:S01]  /*7640*/  F2FP.F16.F32.PACK_AB R67, RZ, R67 ;  /* 0x00000043ff43723e */ /* 0x000fe200000000ff */
[----:B------:R-:W-:Y:S01]  /*7650*/  FMUL R59, R59, R96 ;  /* 0x000000603b3b7220 */ /* 0x000fe20000400000 */
[----:B------:R-:W-:Y:S01]  /*7660*/  F2FP.F16.F32.PACK_AB R68, RZ, R68 ;  /* 0x00000044ff44723e */ /* 0x000fe200000000ff */
[----:B------:R-:W-:Y:S01]  /*7670*/  @P2 STG.E.U16 desc[UR46][R80.64+0x12], R87 ;  /* 0x0000125750002986 */ /* 0x000fe2000c10152e */
[----:B------:R-:W-:Y:S01]  /*7680*/  ISETP.GT.AND P2, PT, R103, 0x100, PT ;  /* 0x000001006700780c */ /* 0x000fe20003f44270 */
[-C--:B------:R-:W-:Y:S01]  /*7690*/  FMUL R60, R60, R96.reuse ;  /* 0x000000603c3c7220 */ /* 0x080fe20000400000 */
[----:B------:R-:W-:Y:S01]  /*76a0*/  F2FP.F16.F32.PACK_AB R69, RZ, R69 ;  /* 0x00000045ff45723e */ /* 0x000fe200000000ff */
[-C--:B------:R-:W-:Y:S01]  /*76b0*/  FMUL R61, R61, R96.reuse ;  /* 0x000000603d3d7220 */ /* 0x080fe20000400000 */
[----:B------:R-:W-:Y:S01]  /*76c0*/  ISETP.GT.AND P1, PT, R3, RZ, P2 ;  /* 0x000000ff0300720c */ /* 0x000fe20001724270 */
        /* <DEDUP_REMOVED lines=12> */
[----:B------:R-:W-:Y:S01]  /*7790*/  @P1 STG.E.U16 desc[UR46][R14.64], R20 ;  /* 0x000000140e001986 */ /* 0x000fe2000c10152e */
        /* <DEDUP_REMOVED lines=11> */
[----:B------:R-:W-:Y:S01]  /*7850*/  FMUL R41, R41, R96 ;  /* 0x0000006029297220 */ /* 0x000fe20000400000 */
[----:B------:R-:W-:Y:S01]  /*7860*/  F2FP.F16.F32.PACK_AB R49, RZ, R49 ;  /* 0x00000031ff31723e */ /* 0x000fe200000000ff */
[----:B------:R0:W-:Y:S01]  /*7870*/  @P1 STG.E.U16 desc[UR46][R14.64+0x2], R73 ;  /* 0x000002490e001986 */ /* 0x0001e2000c10152e */
[----:B------:R-:W-:Y:S01]  /*7880*/  IADD3 R72, P1, R21, R14, RZ ;  /* 0x0000000e15487210 */ /* 0x000fe20007f3e0ff */
        /* <DEDUP_REMOVED lines=10> */
[----:B0-----:R-:W-:Y:S01]  /*7930*/  IMAD.X R73, R19, 0x1, R15, P1 ;  /* 0x0000000113497824 */ /* 0x001fe200008e060f */
        /* <DEDUP_REMOVED lines=13> */
[-C--:B------:R-:W-:Y:S01]  /*7a10*/  FMUL R37, R37, R96.reuse ;  /* 0x0000006025257220 */ /* 0x080fe20000400000 */
[----:B------:R-:W-:Y:S01]  /*7a20*/  F2FP.F16.F32.PACK_AB R45, RZ, R45 ;  /* 0x0000002dff2d723e */ /* 0x000fe200000000ff */
[----:B------:R-:W-:Y:S01]  /*7a30*/  FMUL R38, R38, R96 ;  /* 0x0000006026267220 */ /* 0x000fe20000400000 */
        /* <DEDUP_REMOVED lines=19> */
[-C--:B------:R-:W-:Y:S01]  /*7b70*/  FMUL R30, R30, R96.reuse ;  /* 0x000000601e1e7220 */ /* 0x080fe20000400000 */
[----:B------:R-:W-:Y:S01]  /*7b80*/  F2FP.F16.F32.PACK_AB R37, RZ, R37 ;  /* 0x00000025ff25723e */ /* 0x000fe200000000ff */
[----:B------:R-:W-:Y:S01]  /*7b90*/  FMUL R31, R31, R96 ;  /* 0x000000601f1f7220 */ /* 0x000fe20000400000 */
[----:B------:R-:W-:-:S02]  /*7ba0*/  F2FP.F16.F32.PACK_AB R38, RZ, R38 ;  /* 0x00000026ff26723e */ /* 0x000fc400000000ff */
[----:B------:R-:W-:Y:S02]  /*7bb0*/  F2FP.F16.F32.PACK_AB R39, RZ, R39 ;  /* 0x00000027ff27723e */ /* 0x000fe400000000ff */
[----:B------:R-:W-:Y:S02]  /*7bc0*/  F2FP.F16.F32.PACK_AB R24, RZ, R24 ;  /* 0x00000018ff18723e */ /* 0x000fe400000000ff */
[----:B------:R-:W-:Y:S01]  /*7bd0*/  F2FP.F16.F32.PACK_AB R25, RZ, R25 ;  /* 0x00000019ff19723e */ /* 0x000fe200000000ff */
[----:B------:R-:W-:Y:S01]  /*7be0*/  @P6 STG.E.U16 desc[UR46][R14.64+0x10], R76 ;  /* 0x0000104c0e006986 */ /* 0x000fe2000c10152e */
[----:B------:R-:W-:Y:S02]  /*7bf0*/  ISETP.GT.AND P6, PT, R3, 0x9, P2 ;  /* 0x000000090300780c */ /* 0x000fe400017c4270 */
[----:B------:R-:W-:Y:S02]  /*7c00*/  F2FP.F16.F32.PACK_AB R26, RZ, R26 ;  /* 0x0000001aff1a723e */ /* 0x000fe400000000ff */
[----:B------:R-:W-:-:S02]  /*7c10*/  F2FP.F16.F32.PACK_AB R27, RZ, R27 ;  /* 0x0000001bff1b723e */ /* 0x000fc400000000ff */
[----:B------:R-:W-:Y:S02]  /*7c20*/  F2FP.F16.F32.PACK_AB R28, RZ, R28 ;  /* 0x0000001cff1c723e */ /* 0x000fe400000000ff */
[----:B------:R-:W-:Y:S02]  /*7c30*/  F2FP.F16.F32.PACK_AB R29, RZ, R29 ;  /* 0x0000001dff1d723e */ /* 0x000fe400000000ff */
[----:B------:R-:W-:Y:S02]  /*7c40*/  F2FP.F16.F32.PACK_AB R30, RZ, R30 ;  /* 0x0000001eff1e723e */ /* 0x000fe400000000ff */
[----:B------:R-:W-:Y:S01]  /*7c50*/  F2FP.F16.F32.PACK_AB R31, RZ, R31 ;  /* 0x0000001fff1f723e */ /* 0x000fe200000000ff */
[----:B------:R-:W-:Y:S01]  /*7c60*/  @P6 STG.E.U16 desc[UR46][R14.64+0x12], R77 ;  /* 0x0000124d0e006986 */ /* 0x000fe2000c10152e */
[----:B0-----:R-:W-:-:S05]  /*7c70*/  IADD3 R72, P6, R14, R21, RZ ;  /* 0x000000150e487210 */ /* 0x001fca0007fde0ff */
[----:B------:R-:W-:Y:S01]  /*7c80*/  IMAD.X R73, R15, 0x1, R19, P6 ;  /* 0x000000010f497824 */ /* 0x000fe200030e0613 */
[----:B------:R-:W-:-:S13]  /*7c90*/  ISETP.GT.AND P6, PT, R3, 0x8, P1 ;  /* 0x000000080300780c */ /* 0x000fda0000fc4270 */
[----:B------:R-:W-:Y:S01]  /*7ca0*/  @P6 STG.E.U16 desc[UR46][R72.64+0x10], R78 ;  /* 0x0000104e48006986 */ /* 0x000fe2000c10152e */
[----:B------:R-:W-:-:S13]  /*7cb0*/  ISETP.GT.AND P6, PT, R3, 0x9, P1 ;  /* 0x000000090300780c */ /* 0x000fda0000fc4270 */
[----:B------:R0:W-:Y:S01]  /*7cc0*/  @P6 STG.E.U16 desc[UR46][R12.64+0x12], R79 ;  /* 0x0000124f0c006986 */ /* 0x0001e2000c10152e */
[----:B------:R-:W-:-:S13]  /*7cd0*/  ISETP.GT.AND P6, PT, R3, 0x10, P4 ;  /* 0x000000100300780c */ /* 0x000fda00027c4270 */
[----:B------:R-:W-:Y:S01]  /*7ce0*/  @P6 STG.E.U16 desc[UR46][R6.64+0x20], R64 ;  /* 0x0000204006006986 */ /* 0x000fe2000c10152e */
        /* <DEDUP_REMOVED lines=14> */
[----:B0-----:R-:W-:-:S05]  /*7dd0*/  IADD3 R12, P6, R91, R10, RZ ;  /* 0x0000000a5b0c7210 */ /* 0x001fca0007fde0ff */
[----:B------:R-:W-:Y:S01]  /*7de0*/  IMAD.X R13, R11, 0x1, R89, P6 ;  /* 0x000000010b0d7824 */ /* 0x000fe200030e0659 */
[----:B------:R-:W-:-:S13]  /*7df0*/  ISETP.GT.AND P6, PT, R3, 0x10, P0 ;  /* 0x000000100300780c */ /* 0x000fda00007c4270 */
[----:B------:R-:W-:Y:S01]  /*7e00*/  @P6 STG.E.U16 desc[UR46][R10.64+0x20], R56 ;  /* 0x000020380a006986 */ /* 0x000fe2000c10152e */
[----:B------:R-:W-:-:S13]  /*7e10*/  ISETP.GT.AND P6, PT, R3, 0x11, P0 ;  /* 0x000000110300780c */ /* 0x000fda00007c4270 */
[----:B------:R-:W-:Y:S01]  /*7e20*/  @P6 STG.E.U16 desc[UR46][R10.64+0x22], R57 ;  /* 0x000022390a006986 */ /* 0x000fe2000c10152e */
[----:B------:R-:W-:-:S05]  /*7e30*/  IADD3 R14, P6, R21, R10, RZ ;  /* 0x0000000a150e7210 */ /* 0x000fca0007fde0ff */
[----:B------:R-:W-:Y:S01]  /*7e40*/  IMAD.X R15, R11, 0x1, R19, P6 ;  /* 0x000000010b0f7824 */ /* 0x000fe200030e0613 */
[----:B------:R-:W-:-:S05]  /*7e50*/  IADD3 R20, P6, R21, R12, RZ ;  /* 0x0000000c15147210 */ /* 0x000fca0007fde0ff */
[----:B------:R-:W-:Y:S01]  /*7e60*/  IMAD.X R21, R19, 0x1, R13, P6 ;  /* 0x0000000113157824 */ /* 0x000fe200030e060d */
        /* <DEDUP_REMOVED lines=36> */
[C---:B------:R-:W-:Y:S02]  /*80b0*/  ISETP.GT.AND P6, PT, R3.reuse, 0x28, P4 ;  /* 0x000000280300780c */ /* 0x040fe400027c4270 */
[----:B------:R-:W-:-:S11]  /*80c0*/  ISETP.GT.AND P4, PT, R3, 0x29, P4 ;  /* 0x000000290300780c */ /* 0x000fd60002784270 */
[----:B------:R-:W-:Y:S04]  /*80d0*/  @P6 STG.E.U16 desc[UR46][R6.64+0x50], R44 ;  /* 0x0000502c06006986 */ /* 0x000fe8000c10152e */
[----:B------:R0:W-:Y:S01]  /*80e0*/  @P4 STG.E.U16 desc[UR46][R6.64+0x52], R45 ;  /* 0x0000522d06004986 */ /* 0x0001e2000c10152e */
[C---:B------:R-:W-:Y:S02]  /*80f0*/  ISETP.GT.AND P4, PT, R3.reuse, 0x28, P5 ;  /* 0x000000280300780c */ /* 0x040fe40002f84270 */
[----:B------:R-:W-:-:S11]  /*8100*/  ISETP.GT.AND P5, PT, R3, 0x29, P5 ;  /* 0x000000290300780c */ /* 0x000fd60002fa4270 */
[----:B------:R-:W-:Y:S01]  /*8110*/  @P4 STG.E.U16 desc[UR46][R8.64+0x50], R46 ;  /* 0x0000502e08004986 */ /* 0x000fe2000c10152e */
[----:B------:R-:W-:-:S03]  /*8120*/  ISETP.GT.AND P4, PT, R3, 0x20, P0 ;  /* 0x000000200300780c */ /* 0x000fc60000784270 */
[----:B------:R-:W-:Y:S01]  /*8130*/  @P5 STG.E.U16 desc[UR46][R8.64+0x52], R47 ;  /* 0x0000522f08005986 */ /* 0x000fe2000c10152e */
[----:B------:R-:W-:-:S09]  /*8140*/  ISETP.GT.AND P5, PT, R3, 0x21, P0 ;  /* 0x000000210300780c */ /* 0x000fd200007a4270 */
[----:B0-----:R-:W-:Y:S02]  /*8150*/  @P4 IMAD.MOV.U32 R6, RZ, RZ, R10 ;  /* 0x000000ffff064224 */ /* 0x001fe400078e000a */
[----:B------:R-:W-:-:S05]  /*8160*/  @P4 IMAD.MOV.U32 R7, RZ, RZ, R11 ;  /* 0x000000ffff074224 */ /* 0x000fca00078e000b */
[----:B------:R0:W-:Y:S01]  /*8170*/  @P4 STG.E.U16 desc[UR46][R6.64+0x40], R32 ;  /* 0x0000402006004986 */ /* 0x0001e2000c10152e */
[----:B------:R-:W-:Y:S01]  /*8180*/  ISETP.GT.AND P4, PT, R3, 0x20, P3 ;  /* 0x000000200300780c */ /* 0x000fe20001f84270 */
[----:B0-----:R-:W-:Y:S02]  /*8190*/  @P5 IMAD.MOV.U32 R6, RZ, RZ, R10 ;  /* 0x000000ffff065224 */ /* 0x001fe400078e000a */
[----:B------:R-:W-:-:S05]  /*81a0*/  @P5 IMAD.MOV.U32 R7, RZ, RZ, R11 ;  /* 0x000000ffff075224 */ /* 0x000fca00078e000b */
[----:B------:R0:W-:Y:S01]  /*81b0*/  @P5 STG.E.U16 desc[UR46][R6.64+0x42], R33 ;  /* 0x0000422106005986 */ /* 0x0001e2000c10152e */
[----:B------:R-:W-:-:S04]  /*81c0*/  ISETP.GT.AND P5, PT, R3, 0x21, P3 ;  /* 0x000000210300780c */ /* 0x000fc80001fa4270 */
[----:B0-----:R-:W-:Y:S01]  /*81d0*/  @P4 IMAD.MOV.U32 R6, RZ, RZ, R14 ;  /* 0x000000ffff064224 */ /* 0x001fe200078e000e */
[----:B------:R-:W-:-:S05]  /*81e0*/  @P4 MOV R7, R15 ;  /* 0x0000000f00074202 */ /* 0x000fca0000000f00 */
[----:B------:R0:W-:Y:S01]  /*81f0*/  @P4 STG.E.U16 desc[UR46][R6.64+0x40], R34 ;  /* 0x0000402206004986 */ /* 0x0001e2000c10152e */
[C---:B------:R-:W-:Y:S02]  /*8200*/  ISETP.GT.AND P4, PT, R3.reuse, 0x28, P0 ;  /* 0x000000280300780c */ /* 0x040fe40000784270 */
[----:B------:R-:W-:Y:S01]  /*8210*/  ISETP.GT.AND P0, PT, R3, 0x29, P0 ;  /* 0x000000290300780c */ /* 0x000fe20000704270 */
[----:B0-----:R-:W-:Y:S02]  /*8220*/  @P5 IMAD.MOV.U32 R6, RZ, RZ, R14 ;  /* 0x000000ffff065224 */ /* 0x001fe400078e000e */
[----:B------:R-:W-:-:S05]  /*8230*/  @P5 IMAD.MOV.U32 R7, RZ, RZ, R15 ;  /* 0x000000ffff075224 */ /* 0x000fca00078e000f */
[----:B------:R0:W-:Y:S01]  /*8240*/  @P5 STG.E.U16 desc[UR46][R6.64+0x42], R35 ;  /* 0x0000422306005986 */ /* 0x0001e2000c10152e */
[C---:B------:R-:W-:Y:S02]  /*8250*/  ISETP.GT.AND P5, PT, R3.reuse, 0x28, P3 ;  /* 0x000000280300780c */ /* 0x040fe40001fa4270 */
[----:B------:R-:W-:Y:S01]  /*8260*/  ISETP.GT.AND P3, PT, R3, 0x29, P3 ;  /* 0x000000290300780c */ /* 0x000fe20001f64270 */
[----:B0-----:R-:W-:Y:S02]  /*8270*/  @P4 IMAD.MOV.U32 R6, RZ, RZ, R10 ;  /* 0x000000ffff064224 */ /* 0x001fe400078e000a */
[----:B------:R-:W-:-:S05]  /*8280*/  @P4 IMAD.MOV.U32 R7, RZ, RZ, R11 ;  /* 0x000000ffff074224 */ /* 0x000fca00078e000b */
[----:B------:R0:W-:Y:S01]  /*8290*/  @P4 STG.E.U16 desc[UR46][R6.64+0x50], R36 ;  /* 0x0000502406004986 */ /* 0x0001e2000c10152e */
[----:B------:R-:W-:-:S03]  /*82a0*/  ISETP.GT.AND P4, PT, R3, 0x20, P2 ;  /* 0x000000200300780c */ /* 0x000fc60001784270 */
[----:B------:R-:W-:Y:S01]  /*82b0*/  @P0 STG.E.U16 desc[UR46][R10.64+0x52], R37 ;  /* 0x000052250a000986 */ /* 0x000fe2000c10152e */
[----:B------:R-:W-:Y:S01]  /*82c0*/  ISETP.GT.AND P0, PT, R3, 0x21, P2 ;  /* 0x000000210300780c */ /* 0x000fe20001704270 */
[----:B0-----:R-:W-:Y:S02]  /*82d0*/  @P5 IMAD.MOV.U32 R6, RZ, RZ, R14 ;  /* 0x000000ffff065224 */ /* 0x001fe400078e000e */
[----:B------:R-:W-:-:S05]  /*82e0*/  @P5 IMAD.MOV.U32 R7, RZ, RZ, R15 ;  /* 0x000000ffff075224 */ /* 0x000fca00078e000f */
[----:B------:R0:W-:Y:S01]  /*82f0*/  @P5 STG.E.U16 desc[UR46][R6.64+0x50], R38 ;  /* 0x0000502606005986 */ /* 0x0001e2000c10152e */
[----:B------:R-:W-:-:S03]  /*8300*/  ISETP.GT.AND P5, PT, R3, 0x20, P1 ;  /* 0x000000200300780c */ /* 0x000fc60000fa4270 */
[----:B------:R1:W-:Y:S01]  /*8310*/  @P3 STG.E.U16 desc[UR46][R14.64+0x52], R39 ;  /* 0x000052270e003986 */ /* 0x0003e2000c10152e */
[----:B------:R-:W-:-:S03]  /*8320*/  ISETP.GT.AND P3, PT, R3, 0x21, P1 ;  /* 0x000000210300780c */ /* 0x000fc60000f64270 */
[----:B------:R1:W-:Y:S01]  /*8330*/  @P4 STG.E.U16 desc[UR46][R12.64+0x40], R24 ;  /* 0x000040180c004986 */ /* 0x0003e2000c10152e */
[C---:B------:R-:W-:Y:S02]  /*8340*/  ISETP.GT.AND P4, PT, R3.reuse, 0x28, P1 ;  /* 0x000000280300780c */ /* 0x040fe40000f84270 */
[C---:B------:R-:W-:Y:S01]  /*8350*/  ISETP.GT.AND P1, PT, R3.reuse, 0x29, P1 ;  /* 0x000000290300780c */ /* 0x040fe20000f24270 */
[----:B------:R1:W-:Y:S01]  /*8360*/  @P0 STG.E.U16 desc[UR46][R12.64+0x42], R25 ;  /* 0x000042190c000986 */ /* 0x0003e2000c10152e */
[C---:B------:R-:W-:Y:S02]  /*8370*/  ISETP.GT.AND P0, PT, R3.reuse, 0x28, P2 ;  /* 0x000000280300780c */ /* 0x040fe40001704270 */
[----:B------:R-:W-:Y:S01]  /*8380*/  ISETP.GT.AND P2, PT, R3, 0x29, P2 ;  /* 0x000000290300780c */ /* 0x000fe20001744270 */
[----:B------:R1:W-:Y:S04]  /*8390*/  @P5 STG.E.U16 desc[UR46][R4.64+0x40], R26 ;  /* 0x0000401a04005986 */ /* 0x0003e8000c10152e */
[----:B------:R1:W-:Y:S04]  /*83a0*/  @P3 STG.E.U16 desc[UR46][R4.64+0x42], R27 ;  /* 0x0000421b04003986 */ /* 0x0003e8000c10152e */
[----:B0-----:R-:W-:-:S02]  /*83b0*/  @P1 IMAD.MOV.U32 R6, RZ, RZ, R4 ;  /* 0x000000ffff061224 */ /* 0x001fc400078e0004 */
[----:B------:R-:W-:Y:S01]  /*83c0*/  @P1 IMAD.MOV.U32 R7, RZ, RZ, R5 ;  /* 0x000000ffff071224 */ /* 0x000fe200078e0005 */
[----:B------:R1:W-:Y:S04]  /*83d0*/  @P0 STG.E.U16 desc[UR46][R12.64+0x50], R28 ;  /* 0x0000501c0c000986 */ /* 0x0003e8000c10152e */
[----:B------:R1:W-:Y:S04]  /*83e0*/  @P2 STG.E.U16 desc[UR46][R12.64+0x52], R29 ;  /* 0x0000521d0c002986 */ /* 0x0003e8000c10152e */
[----:B------:R1:W-:Y:S04]  /*83f0*/  @P4 STG.E.U16 desc[UR46][R4.64+0x50], R30 ;  /* 0x0000501e04004986 */ /* 0x0003e8000c10152e */
[----:B------:R1:W-:Y:S02]  /*8400*/  @P1 STG.E.U16 desc[UR46][R6.64+0x52], R31 ;  /* 0x0000521f06001986 */ /* 0x0003e4000c10152e */
.L_x_164:
[----:B------:R-:W-:Y:S05]  /*8410*/  BSYNC B0 ;  /* 0x0000000000007941 */ /* 0x000fea0003800000 */
.L_x_28:
[----:B------:R-:W-:Y:S01]  /*8420*/  IADD3 R16, P0, R16, UR44, RZ ;  /* 0x0000002c10107c10 */ /* 0x000fe2000ff1e0ff */
[----:B------:R-:W-:Y:S01]  /*8430*/  ULDC.64 UR4, c[0x0][0x650] ;  /* 0x0001940000047ab9 */ /* 0x000fe20000000a00 */
[----:B------:R-:W-:Y:S01]  /*8440*/  PRMT R3, RZ, 0x7610, R3 ;  /* 0x00007610ff037816 */ /* 0x000fe20000000003 */
[----:B------:R-:W-:Y:S01]  /*8450*/  IMAD.MOV.U32 R103, RZ, RZ, -0x1 ;  /* 0xffffffffff677424 */ /* 0x000fe200078e00ff */
[----:B------:R-:W-:Y:S01]  /*8460*/  IADD3.X R17, R17, UR38, RZ, P0, !PT ;  /* 0x0000002611117c10 */ /* 0x000fe200087fe4ff */
[----:B------:R-:W-:Y:S01]  /*8470*/  IMAD.MOV.U32 R19, RZ, RZ, -0x1 ;  /* 0xffffffffff137424 */ /* 0x000fe200078e00ff */
[----:B------:R-:W-:-:S04]  /*8480*/  ISETP.GE.U32.AND P0, PT, R16, UR4, PT ;  /* 0x0000000410007c0c */ /* 0x000fc8000bf06070 */
[----:B------:R-:W-:-:S13]  /*8490*/  ISETP.GE.U32.AND.EX P0, PT, R17, UR5, PT, P0 ;  /* 0x0000000511007c0c */ /* 0x000fda000bf06100 */
[----:B------:R-:W-:Y:S05]  /*84a0*/  @P0 BRA `(.L_x_165) ;  /* 0x0000000400580947 */ /* 0x000fea0003800000 */
[----:B0123--:R-:W0:Y:S01]  /*84b0*/  LDC.64 R10, c[0x0][0x628] ;  /* 0x00018a00ff0a7b82 */ /* 0x00fe220000000a00 */
[----:B------:R-:W1:Y:S01]  /*84c0*/  S2R R12, SR_CTAID.X ;  /* 0x00000000000c7919 */ /* 0x000e620000002500 */
[----:B------:R-:W-:Y:S02]  /*84d0*/  IMAD.MOV.U32 R8, RZ, RZ, R16 ;  /* 0x000000ffff087224 */ /* 0x000fe400078e0010 */
[----:B------:R-:W-:Y:S01]  /*84e0*/  IMAD.MOV.U32 R9, RZ, RZ, R17 ;  /* 0x000000ffff097224 */ /* 0x000fe200078e0011 */
[----:B------:R-:W2:Y:S03]  /*84f0*/  S2R R20, SR_CTAID.Y ;  /* 0x0000000000147919 */ /* 0x000ea60000002600 */
[----:B------:R-:W3:Y:S08]  /*8500*/  LDC R0, c[0x0][0x630] ;  /* 0x00018c00ff007b82 */ /* 0x000ef00000000800 */
[----:B------:R-:W1:Y:S01]  /*8510*/  LDC.64 R14, c[0x0][0x620] ;  /* 0x00018800ff0e7b82 */ /* 0x000e620000000a00 */
[----:B0-----:R-:W-:-:S04]  /*8520*/  ISETP.NE.U32.AND P0, PT, R10, RZ, PT ;  /* 0x000000ff0a00720c */ /* 0x001fc80003f05070 */
[----:B------:R-:W-:-:S13]  /*8530*/  ISETP.NE.AND.EX P0, PT, R11, RZ, PT, P0 ;  /* 0x000000ff0b00720c */ /* 0x000fda0003f05300 */
[----:B-123--:R-:W-:Y:S05]  /*8540*/  @!P0 BRA `(.L_x_166) ;  /* 0x0000000000288947 */ /* 0x00efea0003800000 */
        /* <DEDUP_REMOVED lines=10> */
.L_x_166:
[-CC-:B------:R-:W-:Y:S01]  /*85f0*/  SHF.R.U64 R19, R8, R0.reuse, R9.reuse ;  /* 0x0000000008137219 */ /* 0x180fe20000001209 */
[----:B------:R-:W0:Y:S01]  /*8600*/  LDC.64 R28, c[0x0][0x640] ;  /* 0x00019000ff1c7b82 */ /* 0x000e220000000a00 */
[----:B------:R-:W-:Y:S01]  /*8610*/  SHF.R.U32.HI R0, RZ, R0, R9 ;  /* 0x00000000ff007219 */ /* 0x000fe20000011609 */
[----:B------:R-:W-:Y:S01]  /*8620*/  ULDC UR4, c[0x0][0x150] ;  /* 0x0000540000047ab9 */ /* 0x000fe20000000800 */
[----:B------:R-:W-:Y:S01]  /*8630*/  IADD3 R3, P0, RZ, -R19, RZ ;  /* 0x80000013ff037210 */ /* 0x000fe20007f1e0ff */
[----:B------:R-:W-:Y:S01]  /*8640*/  IMAD.MOV.U32 R9, RZ, RZ, 0x1 ;  /* 0x00000001ff097424 */ /* 0x000fe200078e00ff */
[----:B------:R-:W-:-:S03]  /*8650*/  I2FP.F32.U32 R8, R12 ;  /* 0x0000000c00087245 */ /* 0x000fc60000201000 */
[----:B------:R-:W1:Y:S01]  /*8660*/  LDC R6, c[0x0][0x618] ;  /* 0x00018600ff067b82 */ /* 0x000e620000000800 */
[----:B------:R-:W-:Y:S02]  /*8670*/  IMAD.X R7, RZ, RZ, ~R0, P0 ;  /* 0x000000ffff077224 */ /* 0x000fe400000e0e00 */
[----:B------:R-:W-:Y:S01]  /*8680*/  FMUL R8, R8, UR4 ;  /* 0x0000000408087c20 */ /* 0x000fe20008400000 */
[----:B------:R-:W-:Y:S01]  /*8690*/  IMAD.WIDE.U32 R4, R3, R14, R16 ;  /* 0x0000000e03047225 */ /* 0x000fe200078e0010 */
[----:B------:R-:W-:-:S03]  /*86a0*/  ULDC UR4, c[0x0][0x154] ;  /* 0x0000550000047ab9 */ /* 0x000fc60000000800 */
[----:B------:R-:W-:Y:S01]  /*86b0*/  IMAD R0, R7, R14, RZ ;  /* 0x0000000e07007224 */ /* 0x000fe200078e02ff */
[----:B------:R-:W2:Y:S01]  /*86c0*/  LDC R24, c[0x0][0x608] ;  /* 0x00018200ff187b82 */ /* 0x000ea20000000800 */
[----:B------:R-:W3:Y:S02]  /*86d0*/  F2I.U32.TRUNC.NTZ R8, R8 ;  /* 0x0000000800087305 */ /* 0x000ee4000020f000 */
[----:B------:R-:W-:Y:S01]  /*86e0*/  IMAD R3, R3, R15, R0 ;  /* 0x0000000f03037224 */ /* 0x000fe200078e0200 */
[----:B------:R-:W-:-:S03]  /*86f0*/  I2FP.F32.U32 R0, R20 ;  /* 0x0000001400007245 */ /* 0x000fc60000201000 */
[----:B------:R-:W-:Y:S01]  /*8700*/  IMAD.IADD R3, R5, 0x1, R3 ;  /* 0x0000000105037824 */ /* 0x000fe200078e0203 */
[----:B------:R-:W4:Y:S01]  /*8710*/  LDC R26, c[0x0][0x658] ;  /* 0x00019600ff1a7b82 */ /* 0x000f220000000800 */
[----:B0-----:R-:W-:-:S04]  /*8720*/  ISETP.NE.U32.AND P0, PT, R28, RZ, PT ;  /* 0x000000ff1c00720c */ /* 0x001fc80003f05070 */
[----:B------:R-:W-:-:S03]  /*8730*/  ISETP.NE.AND.EX P0, PT, R29, RZ, PT, P0 ;  /* 0x000000ff1d00720c */ /* 0x000fc60003f05300 */
[----:B------:R-:W0:Y:S01]  /*8740*/  LDC R7, c[0x0][0x144] ;  /* 0x00005100ff077b82 */ /* 0x000e220000000800 */
[-CC-:B-1----:R-:W-:Y:S01]  /*8750*/  SHF.R.U64 R10, R4, R6.reuse, R3.reuse ;  /* 0x00000006040a7219 */ /* 0x182fe20000001203 */
[----:B---3--:R-:W-:Y:S01]  /*8760*/  IMAD.MOV R8, RZ, RZ, -R8 ;  /* 0x000000ffff087224 */ /* 0x008fe200078e0a08 */
[----:B------:R-:W-:Y:S01]  /*8770*/  SHF.R.U32.HI R3, RZ, R6, R3 ;  /* 0x00000006ff037219 */ /* 0x000fe20000011603 */
[----:B------:R-:W-:-:S04]  /*8780*/  FMUL R6, R0, UR4 ;  /* 0x0000000400067c20 */ /* 0x000fc80008400000 */
[----:B------:R-:W1:Y:S01]  /*8790*/  LDC R15, c[0x0][0x148] ;  /* 0x00005200ff0f7b82 */ /* 0x000e620000000800 */
[----:B------:R3:W0:Y:S01]  /*87a0*/  F2I.U32.TRUNC.NTZ R14, R6 ;  /* 0x00000006000e7305 */ /* 0x000622000020f000 */
[-CC-:B--2---:R-:W-:Y:S02]  /*87b0*/  SHF.R.U64 R0, R10, R24.reuse, R3.reuse ;  /* 0x000000180a007219 */ /* 0x184fe40000001203 */
[----:B------:R-:W-:-:S04]  /*87c0*/  SHF.R.U32.HI R3, RZ, R24, R3 ;  /* 0x00000018ff037219 */ /* 0x000fc80000011603 */
[----:B------:R-:W2:Y:S01]  /*87d0*/  LDC R21, c[0x0][0x600] ;  /* 0x00018000ff157b82 */ /* 0x000ea20000000800 */
[-CC-:B----4-:R-:W-:Y:S02]  /*87e0*/  SHF.R.U64 R13, R0, R26.reuse, R3.reuse ;  /* 0x0000001a000d7219 */ /* 0x190fe40000001203 */
[-C--:B------:R-:W-:Y:S02]  /*87f0*/  SHF.R.U32.HI R5, RZ, R26.reuse, R3 ;  /* 0x0000001aff057219 */ /* 0x080fe40000011603 */
[----:B------:R-:W-:Y:S01]  /*8800*/  SHF.L.U32 R26, R9, R26, RZ ;  /* 0x0000001a091a7219 */ /* 0x000fe200000006ff */
[----:B------:R-:W-:Y:S02]  /*8810*/  IMAD.MOV.U32 R4, RZ, RZ, R13 ;  /* 0x000000ffff047224 */ /* 0x000fe400078e000d */
[----:B------:R-:W4:Y:S01]  /*8820*/  LDC R27, c[0x0][0x648] ;  /* 0x00019200ff1b7b82 */ /* 0x000f220000000800 */
[----:B0-----:R-:W-:-:S07]  /*8830*/  IMAD R25, R7, R8, R12 ;  /* 0x0000000807197224 */ /* 0x001fce00078e020c */
[----:B------:R-:W0:Y:S08]  /*8840*/  LDC R30, c[0x0][0x638] ;  /* 0x00018e00ff1e7b82 */ /* 0x000e300000000800 */
[----:B------:R-:W0:Y:S01]  /*8850*/  LDC R31, c[0x0][0x610] ;  /* 0x00018400ff1f7b82 */ /* 0x000e220000000800 */
[----:B-123--:R-:W-:Y:S05]  /*8860*/  @!P0 BRA `(.L_x_167) ;  /* 0x0000000000288947 */ /* 0x00efea0003800000 */
        /* <DEDUP_REMOVED lines=10> */
.L_x_167:
[----:B------:R-:W-:Y:S01]  /*8910*/  ISETP.NE.AND P0, PT, R2, 0x1, PT ;  /* 0x000000010200780c */ /* 0x000fe20003f05270 */
[----:B------:R-:W-:Y:S01]  /*8920*/  IMAD.MOV R14, RZ, RZ, -R14 ;  /* 0x000000ffff0e7224 */ /* 0x000fe200078e0a0e */
[----:B----4-:R-:W-:Y:S01]  /*8930*/  SHF.R.U64 R3, R4, R27, R5 ;  /* 0x0000001b04037219 */ /* 0x010fe20000001205 */
[----:B------:R-:W-:Y:S01]  /*8940*/  VIADD R5, R21, 0xffffffff ;  /* 0xffffffff15057836 */ /* 0x000fe20000000000 */
[----:B------:R-:W-:-:S03]  /*8950*/  LOP3.LUT R0, R0, R101, RZ, 0xc0, !PT ;  /* 0x0000006500007212 */ /* 0x000fc600078ec0ff */
[----:B------:R-:W-:Y:S01]  /*8960*/  IMAD.MOV R4, RZ, RZ, -R3 ;  /* 0x000000ffff047224 */ /* 0x000fe200078e0a03 */
[----:B------:R-:W-:Y:S01]  /*8970*/  LOP3.LUT R10, R10, R5, RZ, 0xc0, !PT ;  /* 0x000000050a0a7212 */ /* 0x000fe200078ec0ff */
[----:B------:R-:W-:Y:S02]  /*8980*/  IMAD R0, R26, R3, R0 ;  /* 0x000000031a007224 */ /* 0x000fe400078e0200 */
[----:B0-----:R-:W-:Y:S02]  /*8990*/  IMAD R3, R4, R30, R13 ;  /* 0x0000001e04037224 */ /* 0x001fe400078e020d */
[----:B------:R-:W-:Y:S02]  /*89a0*/  @P0 IMAD R25, R15, R14, R20 ;  /* 0x0000000e0f190224 */ /* 0x000fe400078e0214 */
[----:B------:R-:W-:Y:S02]  /*89b0*/  IMAD R5, R3, R21, R10 ;  /* 0x0000001503057224 */ /* 0x000fe400078e020a */
[----:B------:R-:W-:-:S02]  /*89c0*/  IMAD R0, R0, R31, R25 ;  /* 0x0000001f00007224 */ /* 0x000fc400078e0219 */
[----:B------:R-:W-:-:S03]  /*89d0*/  IMAD.MOV.U32 R4, RZ, RZ, 0x1 ;  /* 0x00000001ff047424 */ /* 0x000fc600078e00ff */
[----:B------:R-:W-:Y:S02]  /*89e0*/  SEL R103, R5, R0, !P0 ;  /* 0x0000000005677207 */ /* 0x000fe40004000000 */
[----:B------:R-:W-:Y:S02]  /*89f0*/  PRMT R3, R4, 0x7610, R3 ;  /* 0x0000761004037816 */ /* 0x000fe40000000003 */
[----:B------:R-:W-:-:S07]  /*8a00*/  SEL R0, R0, R5, !P0 ;  /* 0x0000000500007207 */ /* 0x000fce0004000000 */
.L_x_165:
[----:B------:R-:W-:Y:S01]  /*8a10*/  LOP3.LUT P0, RZ, R3, 0xff, RZ, 0xc0, !PT ;  /* 0x000000ff03ff7812 */ /* 0x000fe2000780c0ff */
[----:B----4-:R-:W-:-:S12]  /*8a20*/  IMAD.MOV.U32 R105, RZ, RZ, R0 ;  /* 0x000000ffff697224 */ /* 0x010fd800078e0000 */
[----:B------:R-:W-:Y:S05]  /*8a30*/  @P0 BRA `(.L_x_168) ;  /* 0xffffff8400c80947 */ /* 0x000fea000383ffff */
[----:B------:R-:W-:Y:S05]  /*8a40*/  EXIT ;  /* 0x000000000000794d */ /* 0x000fea0003800000 */
.L_x_3:
        /* <DEDUP_REMOVED lines=26> */
.L_x_170:
[--C-:B------:R-:W-:Y:S01]  /*8bf0*/  SHF.R.U64 R14, R12, R20, R13.reuse ;  /* 0x000000140c0e7219 */ /* 0x100fe2000000120d */
[----:B------:R-:W0:Y:S01]  /*8c00*/  LDC R24, c[0x0][0x618] ;  /* 0x00018600ff187b82 */ /* 0x000e220000000800 */
[----:B------:R-:W-:Y:S01]  /*8c10*/  I2FP.F32.U32 R8, R6 ;  /* 0x0000000600087245 */ /* 0x000fe20000201000 */
[----:B------:R-:W-:Y:S01]  /*8c20*/  ULDC UR4, c[0x0][0x150] ;  /* 0x0000540000047ab9 */ /* 0x000fe20000000800 */
[----:B------:R-:W-:Y:S02]  /*8c30*/  SHF.R.U32.HI R7, RZ, R20, R13 ;  /* 0x00000014ff077219 */ /* 0x000fe4000001160d */
[----:B------:R-:W-:Y:S01]  /*8c40*/  IADD3 R11, P0, RZ, -R14, RZ ;  /* 0x8000000eff0b7210 */ /* 0x000fe20007f1e0ff */
[----:B------:R-:W-:Y:S01]  /*8c50*/  FMUL R13, R8, UR4 ;  /* 0x00000004080d7c20 */ /* 0x000fe20008400000 */
[----:B------:R-:W-:Y:S01]  /*8c60*/  ULDC UR4, c[0x0][0x154] ;  /* 0x0000550000047ab9 */ /* 0x000fe20000000800 */
[----:B------:R-:W1:Y:S02]  /*8c70*/  LDC.64 R26, c[0x0][0x640] ;  /* 0x00019000ff1a7b82 */ /* 0x000e640000000a00 */
[----:B------:R-:W-:-:S02]  /*8c80*/  IMAD.X R7, RZ, RZ, ~R7, P0 ;  /* 0x000000ffff077224 */ /* 0x000fc400000e0e07 */
[----:B------:R-:W2:Y:S01]  /*8c90*/  F2I.U32.TRUNC.NTZ R13, R13 ;  /* 0x0000000d000d7305 */ /* 0x000ea2000020f000 */
[----:B------:R-:W-:-:S03]  /*8ca0*/  IMAD.WIDE.U32 R8, R11, R22, R16 ;  /* 0x000000160b087225 */ /* 0x000fc600078e0010 */
[----:B------:R-:W3:Y:S01]  /*8cb0*/  LDC R15, c[0x0][0x144] ;  /* 0x00005100ff0f7b82 */ /* 0x000ee20000000800 */
[----:B------:R-:W-:-:S04]  /*8cc0*/  IMAD R10, R7, R22, RZ ;  /* 0x00000016070a7224 */ /* 0x000fc800078e02ff */
[----:B------:R-:W-:Y:S02]  /*8cd0*/  IMAD R7, R11, R23, R10 ;  /* 0x000000170b077224 */ /* 0x000fe400078e020a */
[----:B------:R-:W-:Y:S01]  /*8ce0*/  IMAD.MOV.U32 R10, RZ, RZ, -0x1 ;  /* 0xffffffffff0a7424 */ /* 0x000fe200078e00ff */
[----:B------:R-:W4:Y:S01]  /*8cf0*/  LDC R20, c[0x0][0x608] ;  /* 0x00018200ff147b82 */ /* 0x000f220000000800 */
[----:B------:R-:W-:Y:S01]  /*8d00*/  IMAD.IADD R7, R9, 0x1, R7 ;  /* 0x0000000109077824 */ /* 0x000fe200078e0207 */
[----:B------:R-:W-:-:S04]  /*8d10*/  I2FP.F32.U32 R9, R3 ;  /* 0x0000000300097245 */ /* 0x000fc80000201000 */
[-C--:B0-----:R-:W-:Y:S01]  /*8d20*/  SHF.R.U64 R12, R8, R24.reuse, R7 ;  /* 0x00000018080c7219 */ /* 0x081fe20000001207 */
[----:B--2---:R-:W-:Y:S01]  /*8d30*/  IMAD.MOV R8, RZ, RZ, -R13 ;  /* 0x000000ffff087224 */ /* 0x004fe200078e0a0d */
[----:B------:R-:W0:Y:S01]  /*8d40*/  LDC R11, c[0x0][0x658] ;  /* 0x00019600ff0b7b82 */ /* 0x000e220000000800 */
[----:B-1----:R-:W-:Y:S01]  /*8d50*/  ISETP.NE.U32.AND P0, PT, R26, RZ, PT ;  /* 0x000000ff1a00720c */ /* 0x002fe20003f05070 */
[----:B------:R-:W-:Y:S01]  /*8d60*/  FMUL R9, R9, UR4 ;  /* 0x0000000409097c20 */ /* 0x000fe20008400000 */
[----:B------:R-:W-:Y:S02]  /*8d70*/  SHF.R.U32.HI R7, RZ, R24, R7 ;  /* 0x00000018ff077219 */ /* 0x000fe40000011607 */
[----:B------:R-:W-:-:S03]  /*8d80*/  ISETP.NE.AND.EX P0, PT, R27, RZ, PT, P0 ;  /* 0x000000ff1b00720c */ /* 0x000fc60003f05300 */
[----:B------:R-:W1:Y:S01]  /*8d90*/  LDC R22, c[0x0][0x148] ;  /* 0x00005200ff167b82 */ /* 0x000e620000000800 */
[----:B---3--:R-:W-:Y:S02]  /*8da0*/  IMAD R23, R15, R8, R6 ;  /* 0x000000080f177224 */ /* 0x008fe400078e0206 */
[----:B------:R-:W-:-:S05]  /*8db0*/  IMAD.MOV.U32 R8, RZ, RZ, 0x1 ;  /* 0x00000001ff087424 */ /* 0x000fca00078e00ff */
[----:B------:R-:W2:Y:S01]  /*8dc0*/  LDC R21, c[0x0][0x600] ;  /* 0x00018000ff157b82 */ /* 0x000ea20000000800 */
[-CC-:B----4-:R-:W-:Y:S02]  /*8dd0*/  SHF.R.U64 R15, R12, R20.reuse, R7.reuse ;  /* 0x000000140c0f7219 */ /* 0x190fe40000001207 */
[----:B------:R-:W-:Y:S02]  /*8de0*/  SHF.R.U32.HI R6, RZ, R20, R7 ;  /* 0x00000014ff067219 */ /* 0x000fe40000011607 */
[----:B------:R3:W4:Y:S03]  /*8df0*/  F2I.U32.TRUNC.NTZ R20, R9 ;  /* 0x0000000900147305 */ /* 0x000726000020f000 */
[----:B------:R-:W1:Y:S01]  /*8e00*/  LDC R25, c[0x0][0x648] ;  /* 0x00019200ff197b82 */ /* 0x000e620000000800 */
[-C--:B0-----:R-:W-:Y:S02]  /*8e10*/  SHF.R.U64 R19, R15, R11.reuse, R6 ;  /* 0x0000000b0f137219 */ /* 0x081fe40000001206 */
[----:B------:R-:W-:-:S02]  /*8e20*/  SHF.L.U32 R10, R10, R11, RZ ;  /* 0x0000000b0a0a7219 */ /* 0x000fc400000006ff */
[-C--:B------:R-:W-:Y:S01]  /*8e30*/  SHF.R.U32.HI R7, RZ, R11.reuse, R6 ;  /* 0x0000000bff077219 */ /* 0x080fe20000011606 */
[----:B------:R-:W-:Y:S01]  /*8e40*/  IMAD.MOV.U32 R6, RZ, RZ, R19 ;  /* 0x000000ffff067224 */ /* 0x000fe200078e0013 */
[----:B------:R-:W-:Y:S01]  /*8e50*/  SHF.L.U32 R24, R8, R11, RZ ;  /* 0x0000000b08187219 */ /* 0x000fe200000006ff */
[----:B------:R-:W0:Y:S01]  /*8e60*/  LDC R28, c[0x0][0x638] ;  /* 0x00018e00ff1c7b82 */ /* 0x000e220000000800 */
[----:B------:R-:W-:-:S07]  /*8e70*/  LOP3.LUT R30, RZ, R10, RZ, 0x33, !PT ;  /* 0x0000000aff1e7212 */ /* 0x000fce00078e33ff */
[----:B------:R-:W0:Y:S01]  /*8e80*/  LDC R29, c[0x0][0x610] ;  /* 0x00018400ff1d7b82 */ /* 0x000e220000000800 */
[----:B---34-:R-:W-:Y:S05]  /*8e90*/  @!P0 BRA `(.L_x_171) ;  /* 0x0000000000288947 */ /* 0x018fea0003800000 */
[----:B------:R-:W3:Y:S02]  /*8ea0*/  LDC R6, c[0x0][0x64c] ;  /* 0x00019300ff067b82 */ /* 0x000ee40000000800 */
[----:B---3--:R-:W-:-:S05]  /*8eb0*/  IADD3 R11, P0, R19, R6, RZ ;  /* 0x00000006130b7210 */ /* 0x008fca0007f1e0ff */
        /* <DEDUP_REMOVED lines=8> */
.L_x_171:
[----:B------:R-:W-:Y:S01]  /*8f40*/  ISETP.NE.AND P0, PT, R2, 0x1, PT ;  /* 0x000000010200780c */ /* 0x000fe20003f05270 */
[----:B--2---:R-:W-:Y:S01]  /*8f50*/  VIADD R9, R21, 0xffffffff ;  /* 0xffffffff15097836 */ /* 0x004fe20000000000 */
[----:B-1----:R-:W-:Y:S01]  /*8f60*/  SHF.R.U64 R7, R6, R25, R7 ;  /* 0x0000001906077219 */ /* 0x002fe20000001207 */
[----:B------:R-:W-:Y:S01]  /*8f70*/  IMAD.MOV R20, RZ, RZ, -R20 ;  /* 0x000000ffff147224 */ /* 0x000fe200078e0a14 */
[----:B------:R-:W-:Y:S02]  /*8f80*/  LOP3.LUT R6, R15, R30, RZ, 0xc0, !PT ;  /* 0x0000001e0f067212 */ /* 0x000fe400078ec0ff */
[----:B------:R-:W-:Y:S01]  /*8f90*/  LOP3.LUT R12, R12, R9, RZ, 0xc0, !PT ;  /* 0x000000090c0c7212 */ /* 0x000fe200078ec0ff */
[----:B------:R-:W-:Y:S01]  /*8fa0*/  IMAD.MOV R8, RZ, RZ, -R7 ;  /* 0x000000ffff087224 */ /* 0x000fe200078e0a07 */
[----:B------:R-:W-:Y:S01]  /*8fb0*/  MOV R9, 0x1 ;  /* 0x0000000100097802 */ /* 0x000fe20000000f00 */
[----:B------:R-:W-:-:S04]  /*8fc0*/  IMAD R6, R24, R7, R6 ;  /* 0x0000000718067224 */ /* 0x000fc800078e0206 */
[----:B------:R-:W-:Y:S02]  /*8fd0*/  @P0 IMAD R23, R22, R20, R3 ;  /* 0x0000001416170224 */ /* 0x000fe400078e0203 */
[----:B0-----:R-:W-:Y:S02]  /*8fe0*/  IMAD R3, R8, R28, R19 ;  /* 0x0000001c08037224 */ /* 0x001fe400078e0213 */
[----:B------:R-:W-:Y:S02]  /*8ff0*/  IMAD R13, R6, R29, R23 ;  /* 0x0000001d060d7224 */ /* 0x000fe400078e0217 */
[----:B------:R-:W-:Y:S02]  /*9000*/  IMAD R6, R3, R21, R12 ;  /* 0x0000001503067224 */ /* 0x000fe400078e020c */
[----:B------:R-:W-:-:S03]  /*9010*/  IMAD.MOV.U32 R8, RZ, RZ, R14 ;  /* 0x000000ffff087224 */ /* 0x000fc600078e000e */
[----:B------:R-:W-:Y:S02]  /*9020*/  SEL R20, R6, R13, !P0 ;  /* 0x0000000d06147207 */ /* 0x000fe40004000000 */
[----:B------:R-:W-:-:S07]  /*9030*/  SEL R13, R13, R6, !P0 ;  /* 0x000000060d0d7207 */ /* 0x000fce0004000000 */
.L_x_169:
[----:B------:R-:W-:-:S08]  /*9040*/  NOP ;  /* 0x0000000000007918 */ /* 0x000fd00000000000 */
[----:B------:R-:W0:-:S00]  /*9050*/  USETMAXREG.DEALLOC.CTAPOOL 0x28 ;  /* 0x00000028000079c8 */ /* 0x000e0000080e0500 */
[----:B0-----:R-:W-:-:S13]  /*9060*/  ISETP.NE.AND P0, PT, R0, RZ, PT ;  /* 0x000000ff0000720c */ /* 0x001fda0003f05270 */
[----:B------:R-:W-:Y:S05]  /*9070*/  @P0 EXIT ;  /* 0x000000000000094d */ /* 0x000fea0003800000 */
[----:B------:R-:W-:Y:S01]  /*9080*/  LOP3.LUT P0, RZ, R9, 0xff, RZ, 0xc0, !PT ;  /* 0x000000ff09ff7812 */ /* 0x000fe2000780c0ff */
[----:B------:R-:W-:Y:S02]  /*9090*/  IMAD.MOV.U32 R0, RZ, RZ, 0x1 ;  /* 0x00000001ff007424 */ /* 0x000fe400078e00ff */
[----:B------:R-:W-:-:S10]  /*90a0*/  IMAD.MOV.U32 R3, RZ, RZ, RZ ;  /* 0x000000ffff037224 */ /* 0x000fd400078e00ff */
[----:B------:R-:W-:Y:S05]  /*90b0*/  @!P0 BRA `(.L_x_172) ;  /* 0x0000000c001c8947 */ /* 0x000fea0003800000 */
[----:B------:R-:W0:Y:S01]  /*90c0*/  LDC R0, c[0x0][0x28c] ;  /* 0x0000a300ff007b82 */ /* 0x000e220000000800 */
[----:B------:R-:W-:Y:S01]  /*90d0*/  LOP3.LUT P0, RZ, R4, 0x1f, RZ, 0xc0, !PT ;  /* 0x0000001f04ff7812 */ /* 0x000fe2000780c0ff */
[----:B------:R-:W-:Y:S01]  /*90e0*/  ULDC UR5, c[0x0][0x658] ;  /* 0x0001960000057ab9 */ /* 0x000fe20000000800 */
[----:B------:R-:W-:Y:S01]  /*90f0*/  UMOV UR6, 0xffffffff ;  /* 0xffffffff00067882 */ /* 0x000fe20000000000 */
[----:B------:R-:W-:Y:S01]  /*9100*/  BSSY B0, `(.L_x_172) ;  /* 0x00000c2000007945 */ /* 0x000fe20003800000 */
[----:B------:R-:W-:Y:S01]  /*9110*/  USHF.L.U32 UR6, UR6, UR5, URZ ;  /* 0x0000000506067299 */ /* 0x000fe2000800063f */
[C---:B------:R-:W-:Y:S01]  /*9120*/  ISETP.NE.AND P2, PT, R5.reuse, RZ, PT ;  /* 0x000000ff0500720c */ /* 0x040fe20003f45270 */
[----:B------:R-:W-:Y:S01]  /*9130*/  IMAD.MOV.U32 R11, RZ, RZ, 0x1 ;  /* 0x00000001ff0b7424 */ /* 0x000fe200078e00ff */
[----:B------:R-:W-:Y:S01]  /*9140*/  ISETP.NE.OR P0, PT, R5, RZ, !P0 ;  /* 0x000000ff0500720c */ /* 0x000fe20004705670 */
[----:B------:R-:W-:Y:S01]  /*9150*/  ULDC UR4, c[0x0][0x600] ;  /* 0x0001800000047ab9 */ /* 0x000fe20000000800 */
[----:B------:R-:W-:Y:S01]  /*9160*/  LOP3.LUT R19, R18, 0x2, RZ, 0xfc, !PT ;  /* 0x0000000212137812 */ /* 0x000fe200078efcff */
[----:B------:R-:W-:Y:S01]  /*9170*/  UMOV UR7, 0x1 ;  /* 0x0000000100077882 */ /* 0x000fe20000000000 */
[----:B------:R-:W-:-:S02]  /*9180*/  UIADD3 UR15, UR4, -0x1, URZ ;  /* 0xffffffff040f7890 */ /* 0x000fc4000fffe03f */
[----:B------:R-:W-:Y:S02]  /*9190*/  USHF.L.U32 UR17, UR7, UR5, URZ ;  /* 0x0000000507117299 */ /* 0x000fe4000800063f */
[----:B------:R-:W-:Y:S01]  /*91a0*/  ULOP3.LUT UR16, URZ, UR6, URZ, 0x33, !UPT ;  /* 0x000000063f107292 */ /* 0x000fe2000f8e333f */
[----:B------:R-:W-:Y:S01]  /*91b0*/  ULDC.64 UR20, c[0x0][0x198] ;  /* 0x0000660000147ab9 */ /* 0x000fe20000000a00 */
[----:B0-----:R-:W-:-:S05]  /*91c0*/  VIADD R0, R0, 0x3f ;  /* 0x0000003f00007836 */ /* 0x001fca0000000000 */
[----:B------:R-:W-:-:S04]  /*91d0*/  SHF.R.S32.HI R3, RZ, 0x1f, R0 ;  /* 0x0000001fff037819 */ /* 0x000fc80000011400 */
[----:B------:R-:W-:Y:S01]  /*91e0*/  LEA.HI R3, R3, R0, RZ, 0x6 ;  /* 0x0000000003037211 */ /* 0x000fe200078f30ff */
[----:B------:R-:W-:-:S03]  /*91f0*/  IMAD.MOV.U32 R0, RZ, RZ, 0x1 ;  /* 0x00000001ff007424 */ /* 0x000fc600078e00ff */
[----:B------:R-:W-:Y:S01]  /*9200*/  SHF.R.S32.HI R12, RZ, 0x6, R3 ;  /* 0x00000006ff0c7819 */ /* 0x000fe20000011403 */
[----:B------:R-:W-:-:S04]  /*9210*/  IMAD.MOV.U32 R3, RZ, RZ, RZ ;  /* 0x000000ffff037224 */ /* 0x000fc800078e00ff */
[----:B------:R-:W-:-:S07]  /*9220*/  VIADD R10, R12, 0x1 ;  /* 0x000000010c0a7836 */ /* 0x000fce0000000000 */
.L_x_184:
[----:B------:R-:W-:-:S03]  /*9230*/  UMOV UR4, 0xffffffff ;  /* 0xffffffff00047882 */ /* 0x000fc60000000000 */
[----:B------:R-:W-:Y:S05]  /*9240*/  BRA.DIV UR4, `(.L_x_173) ;  /* 0x0000000e04a47947 */ /* 0x000fea000b800000 */
[----:B------:R-:W-:-:S13]  /*9250*/  ELECT P6, URZ, PT ;  /* 0x00000000003f782f */ /* 0x000fda00038c0000 */
.L_x_195:
[----:B------:R-:W0:Y:S01]  /*9260*/  LDC R4, c[0x0][0x28c] ;  /* 0x0000a300ff047b82 */ /* 0x000e220000000800 */
[----:B------:R-:W-:Y:S01]  /*9270*/  BSSY B1, `(.L_x_174) ;  /* 0x0000037000017945 */ /* 0x000fe20003800000 */
[----:B0-----:R-:W-:-:S13]  /*9280*/  ISETP.LT.OR P6, PT, R4, 0x1, !P6 ;  /* 0x000000010400780c */ /* 0x001fda00077c1670 */
[----:B------:R-:W-:Y:S05]  /*9290*/  @P6 BRA `(.L_x_175) ;  /* 0x0000000000d06947 */ /* 0x000fea0003800000 */
[----:B------:R-:W-:Y:S02]  /*92a0*/  IMAD R20, R20, 0x30, RZ ;  /* 0x0000003014147824 */ /* 0x000fe400078e02ff */
[----:B------:R-:W-:Y:S02]  /*92b0*/  IMAD R13, R13, 0x180, RZ ;  /* 0x000001800d0d7824 */ /* 0x000fe400078e02ff */
[----:B------:R-:W-:Y:S02]  /*92c0*/  IMAD.MOV.U32 R21, RZ, RZ, RZ ;  /* 0x000000ffff157224 */ /* 0x000fe400078e00ff */
[----:B------:R-:W-:Y:S02]  /*92d0*/  IMAD.MOV.U32 R4, RZ, RZ, R10 ;  /* 0x000000ffff047224 */ /* 0x000fe400078e000a */
[----:B------:R-:W-:Y:S02]  /*92e0*/  IMAD.MOV.U32 R5, RZ, RZ, R0 ;  /* 0x000000ffff057224 */ /* 0x000fe400078e0000 */
[----:B------:R-:W-:-:S07]  /*92f0*/  IMAD.MOV.U32 R6, RZ, RZ, R3 ;  /* 0x000000ffff067224 */ /* 0x000fce00078e0003 */
.L_x_179:
[----:B------:R-:W0:Y:S01]  /*9300*/  S2R R14, SR_CgaCtaId ;  /* 0x00000000000e7919 */ /* 0x000e220000008800 */
[----:B------:R-:W-:Y:S01]  /*9310*/  MOV R7, 0x400 ;  /* 0x0000040000077802 */ /* 0x000fe20000000f00 */
[----:B------:R-:W1:Y:S03]  /*9320*/  @!P2 LDC R9, c[0x0][0x500] ;  /* 0x00014000ff09ab82 */ /* 0x000e660000000800 */
[----:B0-----:R-:W-:Y:S02]  /*9330*/  LEA R15, R14, R7, 0x18 ;  /* 0x000000070e0f7211 */ /* 0x001fe400078ec0ff */
[----:B------:R-:W-:-:S03]  /*9340*/  SHF.L.U32 R7, R5, 0x1f, RZ ;  /* 0x0000001f05077819 */ /* 0x000fc600000006ff */
[----:B------:R-:W-:-:S04]  /*9350*/  IMAD R14, R6, 0x8, R15 ;  /* 0x00000008060e7824 */ /* 0x000fc800078e020f */
[----:B------:R-:W0:Y:S02]  /*9360*/  SYNCS.PHASECHK.TRANS64.TRYWAIT P1, [R14+URZ+0x20], R7 ;  /* 0x000020070e0075a7 */ /* 0x000e24000802017f */
[----:B01----:R-:W-:Y:S05]  /*9370*/  @!P1 BRA `(.L_x_176) ;  /* 0x0000000c00789947 */ /* 0x003fea0003800000 */
.L_x_196:
[----:B0-----:R-:W-:Y:S01]  /*9380*/  PRMT R7, R19, 0x9910, RZ ;  /* 0x0000991013077816 */ /* 0x001fe200000000ff */
[----:B------:R0:W-:Y:S03]  /*9390*/  @!P2 SYNCS.ARRIVE.TRANS64 RZ, [R14+URZ], R9 ;  /* 0x000000090effa9a7 */ /* 0x0001e6000800003f */
[----:B------:R-:W-:-:S13]  /*93a0*/  ISETP.NE.AND P1, PT, R7, 0x2, PT ;  /* 0x000000020700780c */ /* 0x000fda0003f25270 */
[----:B0-----:R-:W-:Y:S05]  /*93b0*/  @P1 BRA `(.L_x_177) ;  /* 0x0000000000041947 */ /* 0x001fea0003800000 */
[----:B------:R-:W-:Y:S01]  /*93c0*/  BPT.TRAP 0x1 ;  /* 0x000000040000795c */ /* 0x000fe20000300000 */
.L_x_177:
[----:B------:R-:W-:Y:S05]  /*93d0*/  @P0 BRA `(.L_x_178) ;  /* 0x0000000000040947 */ /* 0x000fea0003800000 */
[----:B------:R-:W-:Y:S01]  /*93e0*/  BPT.TRAP 0x1 ;  /* 0x000000040000795c */ /* 0x000fe20000300000 */
.L_x_178:
[--C-:B------:R-:W-:Y:S01]  /*93f0*/  IMAD R7, R6, 0xc000, R15.reuse ;  /* 0x0000c00006077824 */ /* 0x100fe200078e020f */
[----:B------:R-:W-:Y:S01]  /*9400*/  R2UR UR9, R14 ;  /* 0x000000000e0972ca */ /* 0x000fe200000e0000 */
[----:B------:R-:W-:Y:S01]  /*9410*/  IMAD R15, R6, 0x1800, R15 ;  /* 0x00001800060f7824 */ /* 0x000fe200078e020f */
[----:B------:R-:W-:Y:S01]  /*9420*/  UIADD3 UR4, UP0, UR20, 0xf0, URZ ;  /* 0x000000f014047890 */ /* 0x000fe2000ff1e03f */
[----:B------:R-:W-:Y:S01]  /*9430*/  VIADD R4, R4, 0xffffffff ;  /* 0xffffffff04047836 */ /* 0x000fe20000000000 */
[----:B------:R-:W-:Y:S01]  /*9440*/  R2UR UR5, R7 ;  /* 0x00000000070572ca */ /* 0x000fe200000e0000 */
[----:B------:R-:W-:Y:S01]  /*9450*/  UIADD3 UR22, UP1, UR20, 0x1f0, URZ ;  /* 0x000001f014167890 */ /* 0x000fe2000ff3e03f */
[----:B------:R-:W-:Y:S01]  /*9460*/  R2UR UR8, R15 ;  /* 0x000000000f0872ca */ /* 0x000fe200000e0000 */
[----:B------:R-:W-:Y:S01]  /*9470*/  VIADD R6, R6, 0x1 ;  /* 0x0000000106067836 */ /* 0x000fe20000000000 */
[----:B------:R-:W-:Y:S01]  /*9480*/  R2UR UR11, R13 ;  /* 0x000000000d0b72ca */ /* 0x000fe200000e0000 */
[----:B------:R-:W-:Y:S01]  /*9490*/  UIADD3.X UR23, URZ, UR21, URZ, UP1, !UPT ;  /* 0x000000153f177290 */ /* 0x000fe20008ffe43f */
[C---:B------:R-:W-:Y:S01]  /*94a0*/  R2UR UR10, R21.reuse ;  /* 0x00000000150a72ca */ /* 0x040fe200000e0000 */
[----:B------:R-:W-:Y:S01]  /*94b0*/  UMOV UR6, 0x0 ;  /* 0x0000000000067882 */ /* 0x000fe20000000000 */
[----:B------:R-:W-:Y:S01]  /*94c0*/  R2UR UR12, R8 ;  /* 0x00000000080c72ca */ /* 0x000fe200000e0000 */
[----:B------:R-:W-:Y:S01]  /*94d0*/  UMOV UR7, 0x10000000 ;  /* 0x1000000000077882 */ /* 0x000fe20000000000 */
[----:B------:R-:W-:Y:S01]  /*94e0*/  R2UR UR18, R20 ;  /* 0x00000000141272ca */ /* 0x000fe200000e0000 */
[----:B------:R-:W-:Y:S01]  /*94f0*/  VIADD R21, R21, 0x40 ;  /* 0x0000004015157836 */ /* 0x000fe20000000000 */
[----:B------:R-:W-:Y:S01]  /*9500*/  ISETP.GT.AND P3, PT, R4, 0x1, PT ;  /* 0x000000010400780c */ /* 0x000fe20003f64270 */
[----:B------:R-:W-:Y:S01]  /*9510*/  UIADD3 UR13, UR5, 0x100, URZ ;  /* 0x00000100050d7890 */ /* 0x000fe2000fffe03f */
[----:B------:R-:W-:Y:S01]  /*9520*/  ISETP.NE.AND P1, PT, R6, 0x4, PT ;  /* 0x000000040600780c */ /* 0x000fe20003f25270 */
[----:B------:R-:W-:-:S02]  /*9530*/  UIADD3.X UR5, URZ, UR21, URZ, UP0, !UPT ;  /* 0x000000153f057290 */ /* 0x000fc400087fe43f */
[----:B------:R-:W-:Y:S01]  /*9540*/  UIADD3 UR14, UR8, 0x30100, URZ ;  /* 0x00030100080e7890 */ /* 0x000fe2000fffe03f */
[----:B------:R-:W-:Y:S02]  /*9550*/  SEL R14, RZ, 0x1, P1 ;  /* 0x00000001ff0e7807 */ /* 0x000fe40000800000 */
[----:B------:R-:W-:Y:S01]  /*9560*/  UMOV UR8, UR13 ;  /* 0x0000000d00087c82 */ /* 0x000fe20008000000 */
[----:B------:R-:W-:Y:S02]  /*9570*/  SEL R6, R6, RZ, P1 ;  /* 0x000000ff06067207 */ /* 0x000fe40000800000 */
[----:B------:R-:W-:Y:S01]  /*9580*/  LOP3.LUT R5, R5, R14, RZ, 0x3c, !PT ;  /* 0x0000000e05057212 */ /* 0x000fe200078e3cff */
[----:B------:R0:W-:Y:S02]  /*9590*/  UTMALDG.3D [UR8], [UR4], desc[UR6] ;  /* 0x00000608040075b4 */ /* 0x0001e40008011000 */
[----:B0-----:R-:W-:Y:S01]  /*95a0*/  UMOV UR8, UR14 ;  /* 0x0000000e00087c82 */ /* 0x001fe20008000000 */
[----:B------:R-:W-:-:S02]  /*95b0*/  UMOV UR11, UR18 ;  /* 0x00000012000b7c82 */ /* 0x000fc40008000000 */
[----:B------:R0:W-:Y:S02]  /*95c0*/  UTMALDG.3D [UR8], [UR22], desc[UR6] ;  /* 0x00000608160075b4 */ /* 0x0001e40008011000 */
[----:B0-----:R-:W-:Y:S05]  /*95d0*/  @P3 BRA `(.L_x_179) ;  /* 0xfffffffc00483947 */ /* 0x001fea000383ffff */
.L_x_175:
[----:B------:R-:W-:Y:S05]  /*95e0*/  BSYNC B1 ;  /* 0x0000000000017941 */ /* 0x000fea0003800000 */
.L_x_174:
[----:B------:R-:W-:Y:S01]  /*95f0*/  LOP3.LUT P3, RZ, R11, 0xff, RZ, 0xc0, !PT ;  /* 0x000000ff0bff7812 */ /* 0x000fe2000786c0ff */
[----:B------:R-:W-:Y:S01]  /*9600*/  IMAD.IADD R3, R12, 0x1, R3 ;  /* 0x000000010c037824 */ /* 0x000fe200078e0203 */
[----:B------:R-:W-:Y:S01]  /*9610*/  IADD3 R16, P4, R16, UR44, RZ ;  /* 0x0000002c10107c10 */ /* 0x000fe2000ff9e0ff */
[----:B------:R-:W-:Y:S01]  /*9620*/  ULDC.64 UR4, c[0x0][0x650] ;  /* 0x0001940000047ab9 */ /* 0x000fe20000000a00 */
[----:B------:R-:W-:Y:S01]  /*9630*/  BSSY B1, `(.L_x_180) ;  /* 0x000006c000017945 */ /* 0x000fe20003800000 */
[----:B------:R-:W-:Y:S01]  /*9640*/  IMAD.MOV.U32 R13, RZ, RZ, -0x1 ;  /* 0xffffffffff0d7424 */ /* 0x000fe200078e00ff */
[----:B------:R-:W-:Y:S01]  /*9650*/  ISETP.GT.U32.AND P1, PT, R3, 0x3, PT ;  /* 0x000000030300780c */ /* 0x000fe20003f24070 */
[----:B------:R-:W-:Y:S01]  /*9660*/  IMAD.MOV.U32 R20, RZ, RZ, -0x1 ;  /* 0xffffffffff147424 */ /* 0x000fe200078e00ff */
[----:B------:R-:W-:Y:S01]  /*9670*/  SHF.R.U32.HI R4, RZ, 0x2, R3 ;  /* 0x00000002ff047819 */ /* 0x000fe20000011603 */
[----:B------:R-:W-:Y:S01]  /*9680*/  IMAD.MOV.U32 R8, RZ, RZ, -0x1 ;  /* 0xffffffffff087424 */ /* 0x000fe200078e00ff */
[----:B------:R-:W-:-:S02]  /*9690*/  ISETP.LT.U32.AND P1, PT, R12, 0x4, P1 ;  /* 0x000000040c00780c */ /* 0x000fc40000f21070 */
[----:B------:R-:W-:Y:S01]  /*96a0*/  IADD3.X R17, R17, UR38, RZ, P4, !PT ;  /* 0x0000002611117c10 */ /* 0x000fe2000a7fe4ff */
[----:B------:R-:W0:Y:S01]  /*96b0*/  @P3 S2R R6, SR_CgaCtaId ;  /* 0x0000000000063919 */ /* 0x000e220000008800 */
[----:B------:R-:W-:Y:S02]  /*96c0*/  @P3 MOV R5, 0x400 ;  /* 0x0000040000053802 */ /* 0x000fe40000000f00 */
[----:B------:R-:W-:Y:S02]  /*96d0*/  ISETP.GE.U32.AND P4, PT, R16, UR4, PT ;  /* 0x0000000410007c0c */ /* 0x000fe4000bf86070 */
[----:B------:R-:W-:Y:S02]  /*96e0*/  LOP3.LUT R4, R4, 0x1, RZ, 0xc0, !PT ;  /* 0x0000000104047812 */ /* 0x000fe400078ec0ff */
[----:B------:R-:W-:Y:S02]  /*96f0*/  LOP3.LUT R3, R3, 0x3, RZ, 0xc0, !PT ;  /* 0x0000000303037812 */ /* 0x000fe400078ec0ff */
[----:B------:R-:W-:-:S02]  /*9700*/  PRMT R11, RZ, 0x7610, R11 ;  /* 0x00007610ff0b7816 */ /* 0x000fc4000000000b */
[----:B0-----:R-:W-:-:S04]  /*9710*/  @P3 LEA R5, R6, R5, 0x18 ;  /* 0x0000000506053211 */ /* 0x001fc800078ec0ff */
[----:B------:R0:W-:Y:S01]  /*9720*/  @P3 SYNCS.ARRIVE.TRANS64.A1T0 RZ, [R5+URZ+0x58], RZ ;  /* 0x000058ff05ff39a7 */ /* 0x0001e2000810003f */
[----:B------:R-:W-:-:S04]  /*9730*/  ISETP.NE.U32.AND P3, PT, R4, 0x1, PT ;  /* 0x000000010400780c */ /* 0x000fc80003f65070 */
[----:B------:R-:W-:Y:S02]  /*9740*/  ISETP.GT.U32.AND P3, PT, R12, 0x3, !P3 ;  /* 0x000000030c00780c */ /* 0x000fe40005f64070 */
[----:B0-----:R-:W-:Y:S02]  /*9750*/  SEL R5, RZ, 0x1, !P1 ;  /* 0x00000001ff057807 */ /* 0x001fe40004800000 */
[----:B------:R-:W-:Y:S02]  /*9760*/  ISETP.GE.U32.AND.EX P1, PT, R17, UR5, PT, P4 ;  /* 0x0000000511007c0c */ /* 0x000fe4000bf26140 */
[----:B------:R-:W-:-:S04]  /*9770*/  SEL R4, RZ, 0x1, !P3 ;  /* 0x00000001ff047807 */ /* 0x000fc80005800000 */
[----:B------:R-:W-:Y:S02]  /*9780*/  LOP3.LUT R0, R4, R0, R5, 0x96, !PT ;  /* 0x0000000004007212 */ /* 0x000fe400078e9605 */
[----:B------:R-:W-:-:S05]  /*9790*/  PRMT R4, RZ, 0x7610, R4 ;  /* 0x00007610ff047816 */ /* 0x000fca0000000004 */
[----:B------:R-:W-:Y:S05]  /*97a0*/  @P1 BRA `(.L_x_181) ;  /* 0x0000000400501947 */ /* 0x000fea0003800000 */
[----:B------:R-:W-:Y:S01]  /*97b0*/  ULDC.64 UR4, c[0x0][0x628] ;  /* 0x00018a0000047ab9 */ /* 0x000fe20000000a00 */
[----:B------:R-:W0:Y:S01]  /*97c0*/  S2R R14, SR_CTAID.X ;  /* 0x00000000000e7919 */ /* 0x000e220000002500 */
[----:B------:R-:W-:Y:S01]  /*97d0*/  ISETP.NE.U32.AND P1, PT, RZ, UR4, PT ;  /* 0x00000004ff007c0c */ /* 0x000fe2000bf25070 */
[----:B------:R-:W-:Y:S01]  /*97e0*/  ULDC UR7, c[0x0][0x630] ;  /* 0x00018c0000077ab9 */ /* 0x000fe20000000800 */
[----:B------:R-:W-:Y:S01]  /*97f0*/  IMAD.MOV.U32 R4, RZ, RZ, R16 ;  /* 0x000000ffff047224 */ /* 0x000fe200078e0010 */
[----:B------:R-:W1:Y:S01]  /*9800*/  S2R R13, SR_CTAID.Y ;  /* 0x00000000000d7919 */ /* 0x000e620000002600 */
[----:B------:R-:W-:Y:S01]  /*9810*/  ISETP.NE.AND.EX P1, PT, RZ, UR5, PT, P1 ;  /* 0x00000005ff007c0c */ /* 0x000fe2000bf25310 */
[----:B------:R-:W-:-:S12]  /*9820*/  IMAD.MOV.U32 R5, RZ, RZ, R17 ;  /* 0x000000ffff057224 */ /* 0x000fd800078e0011 */
[----:B------:R-:W-:Y:S05]  /*9830*/  @!P1 BRA `(.L_x_182) ;  /* 0x0000000000289947 */ /* 0x000fea0003800000 */
[----:B------:R-:W-:Y:S02]  /*9840*/  ULDC UR6, c[0x0][0x634] ;  /* 0x00018d0000067ab9 */ /* 0x000fe40000000800 */
[----:B------:R-:W-:-:S05]  /*9850*/  IADD3 R9, P1, R16, UR6, RZ ;  /* 0x0000000610097c10 */ /* 0x000fca000ff3e0ff */
[----:B------:R-:W-:-:S04]  /*9860*/  IMAD.X R15, RZ, RZ, R17, P1 ;  /* 0x000000ffff0f7224 */ /* 0x000fc800008e0611 */
[----:B------:R-:W-:-:S04]  /*9870*/  IMAD.WIDE.U32 R6, R15, UR4, RZ ;  /* 0x000000040f067c25 */ /* 0x000fc8000f8e00ff */
[----:B------:R-:W-:-:S04]  /*9880*/  IMAD.WIDE.U32 R6, P1, R9, UR5, R6 ;  /* 0x0000000509067c25 */ /* 0x000fc8000f820006 */
[----:B------:R-:W-:-:S04]  /*9890*/  IMAD.WIDE.U32 R8, R9, UR4, RZ ;  /* 0x0000000409087c25 */ /* 0x000fc8000f8e00ff */
[----:B------:R-:W-:Y:S01]  /*98a0*/  IMAD.X R5, RZ, RZ, RZ, P1 ;  /* 0x000000ffff057224 */ /* 0x000fe200008e06ff */
[----:B------:R-:W-:Y:S01]  /*98b0*/  IADD3 RZ, P1, R9, R6, RZ ;  /* 0x0000000609ff7210 */ /* 0x000fe20007f3e0ff */
[----:B------:R-:W-:-:S04]  /*98c0*/  IMAD.MOV.U32 R4, RZ, RZ, R7 ;  /* 0x000000ffff047224 */ /* 0x000fc800078e0007 */
[----:B------:R-:W-:-:S08]  /*98d0*/  IMAD.WIDE.U32.X R4, R15, UR5, R4, P1 ;  /* 0x000000050f047c25 */ /* 0x000fd000088e0404 */
.L_x_182:
[--C-:B------:R-:W-:Y:S01]  /*98e0*/  SHF.R.U64 R8, R4, UR7, R5.reuse ;  /* 0x0000000704087c19 */ /* 0x100fe20008001205 */
[----:B------:R-:W-:Y:S01]  /*98f0*/  ULDC.64 UR4, c[0x0][0x620] ;  /* 0x0001880000047ab9 */ /* 0x000fe20000000a00 */
[----:B------:R-:W-:Y:S01]  /*9900*/  SHF.R.U32.HI R4, RZ, UR7, R5 ;  /* 0x00000007ff047c19 */ /* 0x000fe20008011605 */
[----:B------:R-:W2:Y:S01]  /*9910*/  LDC R25, c[0x0][0x144] ;  /* 0x00005100ff197b82 */ /* 0x000ea20000000800 */
[----:B------:R-:W-:Y:S01]  /*9920*/  IADD3 R7, P1, RZ, -R8, RZ ;  /* 0x80000008ff077210 */ /* 0x000fe20007f3e0ff */
[----:B------:R-:W-:Y:S01]  /*9930*/  ULDC.64 UR8, c[0x0][0x640] ;  /* 0x0001900000087ab9 */ /* 0x000fe20000000a00 */
[----:B0-----:R-:W-:Y:S01]  /*9940*/  I2FP.F32.U32 R9, R14 ;  /* 0x0000000e00097245 */ /* 0x001fe20000201000 */
[----:B------:R-:W-:Y:S02]  /*9950*/  ULDC UR6, c[0x0][0x608] ;  /* 0x0001820000067ab9 */ /* 0x000fe40000000800 */
[----:B------:R-:W-:Y:S01]  /*9960*/  IMAD.X R4, RZ, RZ, ~R4, P1 ;  /* 0x000000ffff047224 */ /* 0x000fe200008e0e04 */
[----:B------:R-:W-:Y:S01]  /*9970*/  ISETP.NE.U32.AND P1, PT, RZ, UR8, PT ;  /* 0x00000008ff007c0c */ /* 0x000fe2000bf25070 */
[----:B------:R-:W0:Y:S02]  /*9980*/  LDC R20, c[0x0][0x148] ;  /* 0x00005200ff147b82 */ /* 0x000e240000000800 */
[----:B------:R-:W-:Y:S01]  /*9990*/  IMAD R6, R4, UR4, RZ ;  /* 0x0000000404067c24 */ /* 0x000fe2000f8e02ff */
[----:B------:R-:W-:Y:S01]  /*99a0*/  ISETP.NE.AND.EX P1, PT, RZ, UR9, PT, P1 ;  /* 0x00000009ff007c0c */ /* 0x000fe2000bf25310 */
[----:B------:R-:W-:Y:S01]  /*99b0*/  IMAD.WIDE.U32 R4, R7, UR4, R16 ;  /* 0x0000000407047c25 */ /* 0x000fe2000f8e0010 */
[----:B------:R-:W-:-:S03]  /*99c0*/  ULDC UR4, c[0x0][0x150] ;  /* 0x0000540000047ab9 */ /* 0x000fc60000000800 */
[----:B------:R-:W-:Y:S02]  /*99d0*/  IMAD R7, R7, UR5, R6 ;  /* 0x0000000507077c24 */ /* 0x000fe4000f8e0206 */
[----:B------:R-:W-:Y:S01]  /*99e0*/  FMUL R6, R9, UR4 ;  /* 0x0000000409067c20 */ /* 0x000fe20008400000 */
[----:B------:R-:W-:Y:S01]  /*99f0*/  ULDC UR4, c[0x0][0x618] ;  /* 0x0001860000047ab9 */ /* 0x000fe20000000800 */
[----:B------:R-:W-:Y:S01]  /*9a00*/  ULDC UR5, c[0x0][0x154] ;  /* 0x0000550000057ab9 */ /* 0x000fe20000000800 */
[----:B------:R-:W-:-:S03]  /*9a10*/  IMAD.IADD R5, R5, 0x1, R7 ;  /* 0x0000000105057824 */ /* 0x000fc600078e0207 */
[----:B------:R-:W3:Y:S02]  /*9a20*/  F2I.U32.TRUNC.NTZ R6, R6 ;  /* 0x0000000600067305 */ /* 0x000ee4000020f000 */
[----:B------:R-:W-:Y:S02]  /*9a30*/  SHF.R.U64 R9, R4, UR4, R5 ;  /* 0x0000000404097c19 */ /* 0x000fe40008001205 */
[----:B-1----:R-:W-:-:S05]  /*9a40*/  I2FP.F32.U32 R4, R13 ;  /* 0x0000000d00047245 */ /* 0x002fca0000201000 */
[----:B------:R-:W-:Y:S01]  /*9a50*/  FMUL R22, R4, UR5 ;  /* 0x0000000504167c20 */ /* 0x000fe20008400000 */
[----:B------:R-:W-:Y:S01]  /*9a60*/  SHF.R.U32.HI R4, RZ, UR4, R5 ;  /* 0x00000004ff047c19 */ /* 0x000fe20008011605 */
[----:B------:R-:W-:-:S03]  /*9a70*/  ULDC UR4, c[0x0][0x658] ;  /* 0x0001960000047ab9 */ /* 0x000fc60000000800 */
[--C-:B------:R-:W-:Y:S01]  /*9a80*/  SHF.R.U64 R21, R9, UR6, R4.reuse ;  /* 0x0000000609157c19 */ /* 0x100fe20008001204 */
[----:B------:R-:W1:Y:S01]  /*9a90*/  F2I.U32.TRUNC.NTZ R22, R22 ;  /* 0x0000001600167305 */ /* 0x000e62000020f000 */
[----:B------:R-:W-:Y:S01]  /*9aa0*/  SHF.R.U32.HI R4, RZ, UR6, R4 ;  /* 0x00000006ff047c19 */ /* 0x000fe20008011604 */
[----:B---3--:R-:W-:-:S03]  /*9ab0*/  IMAD.MOV R6, RZ, RZ, -R6 ;  /* 0x000000ffff067224 */ /* 0x008fc600078e0a06 */
[----:B------:R-:W-:Y:S01]  /*9ac0*/  SHF.R.U64 R15, R21, UR4, R4 ;  /* 0x00000004150f7c19 */ /* 0x000fe20008001204 */
[----:B--2---:R-:W-:Y:S01]  /*9ad0*/  IMAD R14, R25, R6, R14 ;  /* 0x00000006190e7224 */ /* 0x004fe200078e020e */
[----:B------:R-:W-:-:S03]  /*9ae0*/  SHF.R.U32.HI R23, RZ, UR4, R4 ;  /* 0x00000004ff177c19 */ /* 0x000fc60008011604 */
[----:B------:R-:W-:Y:S02]  /*9af0*/  IMAD.MOV.U32 R4, RZ, RZ, R15 ;  /* 0x000000ffff047224 */ /* 0x000fe400078e000f */
[----:B------:R-:W-:Y:S01]  /*9b00*/  IMAD.MOV.U32 R5, RZ, RZ, R23 ;  /* 0x000000ffff057224 */ /* 0x000fe200078e0017 */
[----:B-1----:R-:W-:Y:S06]  /*9b10*/  @!P1 BRA `(.L_x_183) ;  /* 0x0000000000289947 */ /* 0x002fec0003800000 */
[----:B------:R-:W-:Y:S02]  /*9b20*/  ULDC UR4, c[0x0][0x64c] ;  /* 0x0001930000047ab9 */ /* 0x000fe40000000800 */
[----:B------:R-:W-:-:S05]  /*9b30*/  IADD3 R5, P1, R15, UR4, RZ ;  /* 0x000000040f057c10 */ /* 0x000fca000ff3e0ff */
[----:B------:R-:W-:-:S04]  /*9b40*/  IMAD.X R23, RZ, RZ, R23, P1 ;  /* 0x000000ffff177224 */ /* 0x000fc800008e0617 */
[----:B------:R-:W-:-:S04]  /*9b50*/  IMAD.WIDE.U32 R6, R23, UR8, RZ ;  /* 0x0000000817067c25 */ /* 0x000fc8000f8e00ff */
[----:B------:R-:W-:-:S04]  /*9b60*/  IMAD.WIDE.U32 R6, P1, R5, UR9, R6 ;  /* 0x0000000905067c25 */ /* 0x000fc8000f820006 */
[----:B------:R-:W-:-:S04]  /*9b70*/  IMAD.WIDE.U32 R4, R5, UR8, RZ ;  /* 0x0000000805047c25 */ /* 0x000fc8000f8e00ff */
[----:B------:R-:W-:Y:S01]  /*9b80*/  IMAD.MOV.U32 R4, RZ, RZ, R7 ;  /* 0x000000ffff047224 */ /* 0x000fe200078e0007 */
[----:B------:R-:W-:Y:S01]  /*9b90*/  IADD3 RZ, P3, R5, R6, RZ ;  /* 0x0000000605ff7210 */ /* 0x000fe20007f7e0ff */
[----:B------:R-:W-:-:S04]  /*9ba0*/  IMAD.X R5, RZ, RZ, RZ, P1 ;  /* 0x000000ffff057224 */ /* 0x000fc800008e06ff */
[----:B------:R-:W-:-:S08]  /*9bb0*/  IMAD.WIDE.U32.X R4, R23, UR9, R4, P3 ;  /* 0x0000000917047c25 */ /* 0x000fd000098e0404 */
.L_x_183:
[----:B------:R-:W-:Y:S01]  /*9bc0*/  ISETP.NE.AND P1, PT, R2, 0x1, PT ;  /* 0x000000010200780c */ /* 0x000fe20003f25270 */
[----:B------:R-:W-:Y:S01]  /*9bd0*/  ULDC UR4, c[0x0][0x648] ;  /* 0x0001920000047ab9 */ /* 0x000fe20000000800 */
[----:B------:R-:W-:Y:S01]  /*9be0*/  LOP3.LUT R21, R21, UR16, RZ, 0xc0, !PT ;  /* 0x0000001015157c12 */ /* 0x000fe2000f8ec0ff */
[----:B------:R-:W-:Y:S01]  /*9bf0*/  IMAD.MOV R22, RZ, RZ, -R22 ;  /* 0x000000ffff167224 */ /* 0x000fe200078e0a16 */
[----:B------:R-:W-:Y:S01]  /*9c00*/  SHF.R.U64 R4, R4, UR4, R5 ;  /* 0x0000000404047c19 */ /* 0x000fe20008001205 */
[----:B------:R-:W-:Y:S01]  /*9c10*/  ULDC UR4, c[0x0][0x638] ;  /* 0x00018e0000047ab9 */ /* 0x000fe20000000800 */
[----:B------:R-:W-:Y:S01]  /*9c20*/  ULDC UR5, c[0x0][0x610] ;  /* 0x0001840000057ab9 */ /* 0x000fe20000000800 */
[----:B------:R-:W-:Y:S02]  /*9c30*/  IMAD.MOV.U32 R5, RZ, RZ, 0x1 ;  /* 0x00000001ff057424 */ /* 0x000fe400078e00ff */
[----:B------:R-:W-:Y:S02]  /*9c40*/  IMAD.MOV R6, RZ, RZ, -R4 ;  /* 0x000000ffff067224 */ /* 0x000fe400078e0a04 */
[----:B------:R-:W-:Y:S01]  /*9c50*/  IMAD R21, R4, UR17, R21 ;  /* 0x0000001104157c24 */ /* 0x000fe2000f8e0215 */
[----:B------:R-:W-:Y:S01]  /*9c60*/  LOP3.LUT R4, R9, UR15, RZ, 0xc0, !PT ;  /* 0x0000000f09047c12 */ /* 0x000fe2000f8ec0ff */
[----:B0-----:R-:W-:-:S02]  /*9c70*/  @P1 IMAD R14, R20, R22, R13 ;  /* 0x00000016140e1224 */ /* 0x001fc400078e020d */
[----:B------:R-:W-:Y:S01]  /*9c80*/  IMAD R15, R6, UR4, R15 ;  /* 0x00000004060f7c24 */ /* 0x000fe2000f8e020f */
[----:B------:R-:W-:Y:S01]  /*9c90*/  ULDC UR4, c[0x0][0x600] ;  /* 0x0001800000047ab9 */ /* 0x000fe20000000800 */
[----:B------:R-:W-:Y:S02]  /*9ca0*/  IMAD R14, R21, UR5, R14 ;  /* 0x00000005150e7c24 */ /* 0x000fe4000f8e020e */
[--C-:B------:R-:W-:Y:S01]  /*9cb0*/  IMAD R15, R15, UR4, R4.reuse ;  /* 0x000000040f0f7c24 */ /* 0x100fe2000f8e0204 */
[----:B------:R-:W-:-:S04]  /*9cc0*/  PRMT R4, R5, 0x7610, R4 ;  /* 0x0000761005047816 */ /* 0x000fc80000000004 */
[----:B------:R-:W-:Y:S02]  /*9cd0*/  SEL R20, R15, R14, !P1 ;  /* 0x0000000e0f147207 */ /* 0x000fe40004800000 */
[----:B------:R-:W-:-:S07]  /*9ce0*/  SEL R13, R14, R15, !P1 ;  /* 0x0000000f0e0d7207 */ /* 0x000fce0004800000 */
.L_x_181:
[----:B------:R-:W-:Y:S05]  /*9cf0*/  BSYNC B1 ;  /* 0x0000000000017941 */ /* 0x000fea0003800000 */
.L_x_180:
[----:B------:R-:W-:-:S13]  /*9d00*/  LOP3.LUT P1, RZ, R4, 0xff, RZ, 0xc0, !PT ;  /* 0x000000ff04ff7812 */ /* 0x000fda000782c0ff */
[----:B------:R-:W-:Y:S05]  /*9d10*/  @P1 BRA `(.L_x_184) ;  /* 0xfffffff400441947 */ /* 0x000fea000383ffff */
[----:B------:R-:W-:Y:S05]  /*9d20*/  BSYNC B0 ;  /* 0x0000000000007941 */ /* 0x000fea0003800000 */
.L_x_172:
[----:B------:R-:W-:-:S03]  /*9d30*/  UMOV UR4, 0xffffffff ;  /* 0xffffffff00047882 */ /* 0x000fc60000000000 */
[----:B------:R-:W-:Y:S05]  /*9d40*/  BRA.DIV UR4, `(.L_x_185) ;  /* 0x0000000604187947 */ /* 0x000fea000b800000 */
[----:B------:R-:W-:-:S13]  /*9d50*/  ELECT P6, URZ, PT ;  /* 0x00000000003f782f */ /* 0x000fda00038c0000 */
.L_x_199:
[----:B------:R-:W-:Y:S04]  /*9d60*/  BSSY B0, `(.L_x_186) ;  /* 0x000002b000007945 */ /* 0x000fe80003800000 */
[----:B------:R-:W-:Y:S05]  /*9d70*/  @!P6 BRA `(.L_x_187) ;  /* 0x0000000000a4e947 */ /* 0x000fea0003800000 */
[----:B------:R-:W-:-:S04]  /*9d80*/  LOP3.LUT R18, R18, 0x2, RZ, 0xfc, !PT ;  /* 0x0000000212127812 */ /* 0x000fc800078efcff */
[----:B------:R-:W-:-:S13]  /*9d90*/  ISETP.NE.AND P0, PT, R18, 0x3, PT ;  /* 0x000000031200780c */ /* 0x000fda0003f05270 */
[----:B------:R-:W-:Y:S05]  /*9da0*/  @!P0 BRA `(.L_x_188) ;  /* 0x0000000000048947 */ /* 0x000fea0003800000 */
[----:B------:R-:W-:Y:S01]  /*9db0*/  BPT.TRAP 0x1 ;  /* 0x000000040000795c */ /* 0x000fe20000300000 */
.L_x_188:
[----:B------:R-:W0:Y:S01]  /*9dc0*/  S2R R5, SR_CgaCtaId ;  /* 0x0000000000057919 */ /* 0x000e220000008800 */
[----:B------:R-:W-:Y:S02]  /*9dd0*/  MOV R2, 0x400 ;  /* 0x0000040000027802 */ /* 0x000fe40000000f00 */
[----:B------:R-:W-:Y:S02]  /*9de0*/  SHF.L.U32 R4, R0, 0x1f, RZ ;  /* 0x0000001f00047819 */ /* 0x000fe400000006ff */
[----:B0-----:R-:W-:-:S05]  /*9df0*/  LEA R2, R5, R2, 0x18 ;  /* 0x0000000205027211 */ /* 0x001fca00078ec0ff */
[----:B------:R-:W-:-:S04]  /*9e00*/  VIADD R2, R2, 0x20 ;  /* 0x0000002002027836 */ /* 0x000fc80000000000 */
[C---:B------:R-:W-:Y:S02]  /*9e10*/  IMAD R7, R3.reuse, 0x8, R2 ;  /* 0x0000000803077824 */ /* 0x040fe400078e0202 */
[----:B------:R-:W-:Y:S02]  /*9e20*/  VIADD R3, R3, 0x1 ;  /* 0x0000000103037836 */ /* 0x000fe40000000000 */
[----:B------:R-:W0:Y:S03]  /*9e30*/  SYNCS.PHASECHK.TRANS64.TRYWAIT P0, [R7+URZ], R4 ;  /* 0x00000004070075a7 */ /* 0x000e26000800017f */
[----:B------:R-:W-:-:S04]  /*9e40*/  ISETP.NE.AND P1, PT, R3, 0x4, PT ;  /* 0x000000040300780c */ /* 0x000fc80003f25270 */
[----:B------:R-:W-:Y:S02]  /*9e50*/  SEL R5, RZ, 0x1, P1 ;  /* 0x00000001ff057807 */ /* 0x000fe40000800000 */
[----:B------:R-:W-:Y:S02]  /*9e60*/  SEL R3, R3, RZ, P1 ;  /* 0x000000ff03037207 */ /* 0x000fe40000800000 */
[----:B------:R-:W-:-:S03]  /*9e70*/  LOP3.LUT R6, R0, R5, RZ, 0x3c, !PT ;  /* 0x0000000500067212 */ /* 0x000fc600078e3cff */
[----:B------:R-:W-:Y:S01]  /*9e80*/  IMAD R8, R3, 0x8, R2 ;  /* 0x0000000803087824 */ /* 0x000fe200078e0202 */
[----:B------:R-:W-:Y:S01]  /*9e90*/  SHF.L.U32 R5, R6, 0x1f, RZ ;  /* 0x0000001f06057819 */ /* 0x000fe200000006ff */
[----:B0-----:R-:W-:Y:S06]  /*9ea0*/  @!P0 BRA `(.L_x_189) ;  /* 0x0000000000e08947 */ /* 0x001fec0003800000 */
.L_x_200:
[----:B------:R-:W1:Y:S01]  /*9eb0*/  SYNCS.PHASECHK.TRANS64.TRYWAIT P0, [R8+URZ], R5 ;  /* 0x00000005080075a7 */ /* 0x000e62000800017f */
[----:B------:R-:W-:-:S05]  /*9ec0*/  VIADD R0, R3, 0x1 ;  /* 0x0000000103007836 */ /* 0x000fca0000000000 */
[----:B------:R-:W-:-:S04]  /*9ed0*/  ISETP.NE.AND P1, PT, R0, 0x4, PT ;  /* 0x000000040000780c */ /* 0x000fc80003f25270 */
[----:B------:R-:W-:Y:S02]  /*9ee0*/  SEL R3, RZ, 0x1, P1 ;  /* 0x00000001ff037807 */ /* 0x000fe40000800000 */
[----:B0-----:R-:W-:Y:S02]  /*9ef0*/  SEL R7, R0, RZ, P1 ;  /* 0x000000ff00077207 */ /* 0x001fe40000800000 */
[----:B------:R-:W-:-:S03]  /*9f00*/  LOP3.LUT R9, R6, R3, RZ, 0x3c, !PT ;  /* 0x0000000306097212 */ /* 0x000fc600078e3cff */
[----:B------:R-:W-:Y:S01]  /*9f10*/  IMAD R11, R7, 0x8, R2 ;  /* 0x00000008070b7824 */ /* 0x000fe200078e0202 */
[----:B------:R-:W-:Y:S01]  /*9f20*/  SHF.L.U32 R6, R9, 0x1f, RZ ;  /* 0x0000001f09067819 */ /* 0x000fe200000006ff */
[----:B-1----:R-:W-:Y:S06]  /*9f30*/  @!P0 BRA `(.L_x_190) ;  /* 0x0000000000d08947 */ /* 0x002fec0003800000 */
.L_x_201:
[----:B------:R-:W1:Y:S01]  /*9f40*/  SYNCS.PHASECHK.TRANS64.TRYWAIT P0, [R11+URZ], R6 ;  /* 0x000000060b0075a7 */ /* 0x000e62000800017f */
[----:B------:R-:W-:-:S05]  /*9f50*/  VIADD R0, R7, 0x1 ;  /* 0x0000000107007836 */ /* 0x000fca0000000000 */
[----:B------:R-:W-:-:S04]  /*9f60*/  ISETP.NE.AND P1, PT, R0, 0x4, PT ;  /* 0x000000040000780c */ /* 0x000fc80003f25270 */
[----:B------:R-:W-:Y:S02]  /*9f70*/  SEL R4, RZ, 0x1, P1 ;  /* 0x00000001ff047807 */ /* 0x000fe40000800000 */
[----:B------:R-:W-:Y:S02]  /*9f80*/  SEL R3, R0, RZ, P1 ;  /* 0x000000ff00037207 */ /* 0x000fe40000800000 */
[----:B------:R-:W-:Y:S01]  /*9f90*/  LOP3.LUT R0, R9, R4, RZ, 0x3c, !PT ;  /* 0x0000000409007212 */ /* 0x000fe200078e3cff */
[----:B-1----:R-:W-:Y:S06]  /*9fa0*/  @!P0 BRA `(.L_x_191) ;  /* 0x0000000000c88947 */ /* 0x002fec0003800000 */
.L_x_202:
[----:B------:R-:W-:Y:S01]  /*9fb0*/  IMAD R3, R3, 0x8, R2 ;  /* 0x0000000803037824 */ /* 0x000fe200078e0202 */
[----:B------:R-:W-:-:S07]  /*9fc0*/  SHF.L.U32 R0, R0, 0x1f, RZ ;  /* 0x0000001f00007819 */ /* 0x000fce00000006ff */
.L_x_192:
[----:B--2---:R2:W3:Y:S02]  /*9fd0*/  SYNCS.PHASECHK.TRANS64.TRYWAIT P0, [R3+URZ], R0 ;  /* 0x00000000030075a7 */ /* 0x0044e4000800017f */
[----:B---3--:R-:W-:Y:S05]  /*9fe0*/  @!P0 NANOSLEEP.SYNCS 0x989680 ;  /* 0x009896800000895d */ /* 0x008fea0003900000 */
[----:B------:R-:W3:Y:S02]  /*9ff0*/  @!P0 SYNCS.PHASECHK.TRANS64 P0, [R3+URZ], R0 ;  /* 0x00000000030085a7 */ /* 0x000ee4000800007f */
[----:B---3--:R-:W-:Y:S05]  /*a000*/  @!P0 BRA `(.L_x_192) ;  /* 0xfffffffc00f08947 */ /* 0x008fea000383ffff */
.L_x_187:
[----:B------:R-:W-:Y:S05]  /*a010*/  BSYNC B0 ;  /* 0x0000000000007941 */ /* 0x000fea0003800000 */
.L_x_186:
[----:B------:R-:W-:Y:S05]  /*a020*/  EXIT ;  /* 0x000000000000794d */ /* 0x000fea0003800000 */
.L_x_17:
[----:B-1----:R1:W2:Y:S02]  /*a030*/  SYNCS.PHASECHK.TRANS64.TRYWAIT P1, [R3+URZ], R0 ;  /* 0x00000000030075a7 */ /* 0x0022a4000802017f */
[----:B--2---:R-:W-:Y:S05]  /*a040*/  @!P1 NANOSLEEP.SYNCS 0x989680 ;  /* 0x009896800000995d */ /* 0x004fea0003900000 */
[----:B------:R-:W2:Y:S02]  /*a050*/  @!P1 SYNCS.PHASECHK.TRANS64 P1, [R3+URZ], R0 ;  /* 0x00000000030095a7 */ /* 0x000ea4000802007f */
[----:B--2---:R-:W-:Y:S05]  /*a060*/  @!P1 BRA `(.L_x_17) ;  /* 0xfffffffc00f09947 */ /* 0x004fea000383ffff */
[----:B------:R-:W-:Y:S05]  /*a070*/  BRA `(.L_x_16) ;  /* 0xffffff7000f47947 */ /* 0x000fea000383ffff */
.L_x_22:
[----:B-1----:R-:W-:-:S04]  /*a080*/  IMAD.U32 R4, RZ, RZ, UR6 ;  /* 0x00000006ff047e24 */ /* 0x002fc8000f8e00ff */
[----:B------:R1:W2:Y:S03]  /*a090*/  SYNCS.PHASECHK.TRANS64.TRYWAIT P1, [R4+URZ], R3 ;  /* 0x00000003040075a7 */ /* 0x0002a6000802017f */
[----:B--2---:R-:W-:Y:S05]  /*a0a0*/  @!P1 NANOSLEEP.SYNCS 0x989680 ;  /* 0x009896800000995d */ /* 0x004fea0003900000 */
[----:B------:R-:W2:Y:S02]  /*a0b0*/  @!P1 SYNCS.PHASECHK.TRANS64 P1, [R4+URZ], R3 ;  /* 0x00000003040095a7 */ /* 0x000ea4000802007f */
[----:B--2---:R-:W-:Y:S05]  /*a0c0*/  @!P1 BRA `(.L_x_22) ;  /* 0xfffffffc00ec9947 */ /* 0x004fea000383ffff */
[----:B------:R-:W-:Y:S05]  /*a0d0*/  BRA `(.L_x_21) ;  /* 0xffffff8000947947 */ /* 0x000fea000383ffff */
.L_x_173:
[----:B------:R-:W-:Y:S01]  /*a0e0*/  BSSY B1, `(.L_x_193) ;  /* 0x0000006000017945 */ /* 0x000fe20003800000 */
[----:B------:R-:W-:-:S07]  /*a0f0*/  IMAD.MOV.U32 R15, RZ, RZ, -0x1 ;  /* 0xffffffffff0f7424 */ /* 0x000fce00078e00ff */
[----:B------:R-:W-:Y:S05]  /*a100*/  WARPSYNC.COLLECTIVE R15, `(.L_x_194) ;  /* 0x000000000f0c7348 */ /* 0x000fea0003c00000 */
[----:B------:R-:W-:Y:S02]  /*a110*/  ELECT P6, UR62, PT ;  /* 0x00000000003e782f */ /* 0x000fe400038c0000 */
[----:B------:R-:W-:Y:S01]  /*a120*/  MOV R14, UR62 ;  /* 0x0000003e000e7c02 */ /* 0x000fe20008000f00 */
[----:B------:R-:W-:Y:S10]  /*a130*/  ENDCOLLECTIVE ;  /* 0x000000000000791b */ /* 0x000ff40003800000 */
.L_x_194:
[----:B------:R-:W-:Y:S05]  /*a140*/  BSYNC B1 ;  /* 0x0000000000017941 */ /* 0x000fea0003800000 */
.L_x_193:
[----:B------:R-:W-:Y:S05]  /*a150*/  BRA `(.L_x_195) ;  /* 0xfffffff000407947 */ /* 0x000fea000383ffff */
.L_x_176:
[----:B0-----:R0:W1:Y:S02]  /*a160*/  SYNCS.PHASECHK.TRANS64.TRYWAIT P1, [R14+URZ+0x20], R7 ;  /* 0x000020070e0075a7 */ /* 0x001064000802017f */
[----:B-1----:R-:W-:Y:S05]  /*a170*/  @!P1 NANOSLEEP.SYNCS 0x989680 ;  /* 0x009896800000995d */ /* 0x002fea0003900000 */
[----:B------:R-:W1:Y:S02]  /*a180*/  @!P1 SYNCS.PHASECHK.TRANS64 P1, [R14+URZ+0x20], R7 ;  /* 0x000020070e0095a7 */ /* 0x000e64000802007f */
[----:B-1----:R-:W-:Y:S05]  /*a190*/  @!P1 BRA `(.L_x_176) ;  /* 0xfffffffc00f09947 */ /* 0x002fea000383ffff */
[----:B------:R-:W-:Y:S05]  /*a1a0*/  BRA `(.L_x_196) ;  /* 0xfffffff000747947 */ /* 0x000fea000383ffff */
.L_x_185:
[----:B------:R-:W-:Y:S01]  /*a1b0*/  BSSY B0, `(.L_x_197) ;  /* 0x0000006000007945 */ /* 0x000fe20003800000 */
[----:B------:R-:W-:-:S07]  /*a1c0*/  IMAD.MOV.U32 R15, RZ, RZ, -0x1 ;  /* 0xffffffffff0f7424 */ /* 0x000fce00078e00ff */
[----:B------:R-:W-:Y:S05]  /*a1d0*/  WARPSYNC.COLLECTIVE R15, `(.L_x_198) ;  /* 0x000000000f0c7348 */ /* 0x000fea0003c00000 */
[----:B------:R-:W-:Y:S02]  /*a1e0*/  ELECT P6, UR62, PT ;  /* 0x00000000003e782f */ /* 0x000fe400038c0000 */
[----:B------:R-:W-:Y:S01]  /*a1f0*/  MOV R14, UR62 ;  /* 0x0000003e000e7c02 */ /* 0x000fe20008000f00 */
[----:B------:R-:W-:Y:S10]  /*a200*/  ENDCOLLECTIVE ;  /* 0x000000000000791b */ /* 0x000ff40003800000 */
.L_x_198:
[----:B------:R-:W-:Y:S05]  /*a210*/  BSYNC B0 ;  /* 0x0000000000007941 */ /* 0x000fea0003800000 */
.L_x_197:
[----:B------:R-:W-:Y:S05]  /*a220*/  BRA `(.L_x_199) ;  /* 0xfffffff800cc7947 */ /* 0x000fea000383ffff */
.L_x_189:
[----:B0-----:R0:W1:Y:S02]  /*a230*/  SYNCS.PHASECHK.TRANS64.TRYWAIT P0, [R7+URZ], R4 ;  /* 0x00000004070075a7 */ /* 0x001064000800017f */
[----:B-1----:R-:W-:Y:S05]  /*a240*/  @!P0 NANOSLEEP.SYNCS 0x989680 ;  /* 0x009896800000895d */ /* 0x002fea0003900000 */
[----:B------:R-:W1:Y:S02]  /*a250*/  @!P0 SYNCS.PHASECHK.TRANS64 P0, [R7+URZ], R4 ;  /* 0x00000004070085a7 */ /* 0x000e64000800007f */
[----:B-1----:R-:W-:Y:S05]  /*a260*/  @!P0 BRA `(.L_x_189) ;  /* 0xfffffffc00f08947 */ /* 0x002fea000383ffff */
[----:B------:R-:W-:Y:S05]  /*a270*/  BRA `(.L_x_200) ;  /* 0xfffffffc000c7947 */ /* 0x000fea000383ffff */
.L_x_190:
[----:B0-----:R0:W1:Y:S02]  /*a280*/  SYNCS.PHASECHK.TRANS64.TRYWAIT P0, [R8+URZ], R5 ;  /* 0x00000005080075a7 */ /* 0x001064000800017f */
[----:B-1----:R-:W-:Y:S05]  /*a290*/  @!P0 NANOSLEEP.SYNCS 0x989680 ;  /* 0x009896800000895d */ /* 0x002fea0003900000 */
[----:B------:R-:W1:Y:S02]  /*a2a0*/  @!P0 SYNCS.PHASECHK.TRANS64 P0, [R8+URZ], R5 ;  /* 0x00000005080085a7 */ /* 0x000e64000800007f */
[----:B-1----:R-:W-:Y:S05]  /*a2b0*/  @!P0 BRA `(.L_x_190) ;  /* 0xfffffffc00f08947 */ /* 0x002fea000383ffff */
[----:B------:R-:W-:Y:S05]  /*a2c0*/  BRA `(.L_x_201) ;  /* 0xfffffffc001c7947 */ /* 0x000fea000383ffff */
.L_x_191:
[----:B-1----:R1:W2:Y:S02]  /*a2d0*/  SYNCS.PHASECHK.TRANS64.TRYWAIT P0, [R11+URZ], R6 ;  /* 0x000000060b0075a7 */ /* 0x0022a4000800017f */
[----:B--2---:R-:W-:Y:S05]  /*a2e0*/  @!P0 NANOSLEEP.SYNCS 0x989680 ;  /* 0x009896800000895d */ /* 0x004fea0003900000 */
[----:B------:R-:W2:Y:S02]  /*a2f0*/  @!P0 SYNCS.PHASECHK.TRANS64 P0, [R11+URZ], R6 ;  /* 0x000000060b0085a7 */ /* 0x000ea4000800007f */
[----:B--2---:R-:W-:Y:S05]  /*a300*/  @!P0 BRA `(.L_x_191) ;  /* 0xfffffffc00f08947 */ /* 0x004fea000383ffff */
[----:B------:R-:W-:Y:S05]  /*a310*/  BRA `(.L_x_202) ;  /* 0xfffffffc00247947 */ /* 0x000fea000383ffff */
.L_x_203:
[----:B------:R-:W-:-:S00]  /*a320*/  BRA `(.L_x_203) ;  /* 0xfffffffc00fc7947 */ /* 0x000fc0000383ffff */
[----:B------:R-:W-:-:S00]  /*a330*/  NOP ;  /* 0x0000000000007918 */ /* 0x000fc00000000000 */
        /* <DEDUP_REMOVED lines=12> */
.L_x_204:


//--------------------- .nv.global.init           --------------------------
	.section	.nv.global.init,"aw",@progbits
.nv.global.init:
	.type		$str$22,@object
	.size		$str$22,($str$23 - $str$22)
$str$22:
        /*0000*/ 	.byte	0x6b, 0x5f, 0x74, 0x69, 0x6c, 0x65, 0x5f, 0x63, 0x6f, 0x75, 0x6e, 0x74, 0x20, 0x3e, 0x3d, 0x20
        /*0010*/ 	.byte	0x31, 0x00
	.type		$str$23,@object
	.size		$str$23,(__unnamed_1 - $str$23)
$str$23:
        /*0012*/ 	.byte	0x2f, 0x74, 0x6d, 0x70, 0x2f, 0x63, 0x75, 0x74, 0x6c, 0x61, 0x73, 0x73, 0x5f, 0x73, 0x77, 0x65
        /*0022*/ 	.byte	0x65, 0x70, 0x5f, 0x73, 0x72, 0x63, 0x2f, 0x69, 0x6e, 0x63, 0x6c, 0x75, 0x64, 0x65, 0x2f, 0x63
        /*0032*/ 	.byte	0x75, 0x74, 0x6c, 0x61, 0x73, 0x73, 0x2f, 0x67, 0x65, 0x6d, 0x6d, 0x2f, 0x63, 0x6f, 0x6c, 0x6c
        /*0042*/ 	.byte	0x65, 0x63, 0x74, 0x69, 0x76, 0x65, 0x2f, 0x73, 0x6d, 0x39, 0x30, 0x5f, 0x6d, 0x6d, 0x61, 0x5f
        /*0052*/ 	.byte	0x74, 0x6d, 0x61, 0x5f, 0x67, 0x6d, 0x6d, 0x61, 0x5f, 0x73, 0x73, 0x5f, 0x77, 0x61, 0x72, 0x70
        /*0062*/ 	.byte	0x73, 0x70, 0x65, 0x63, 0x69, 0x61, 0x6c, 0x69, 0x7a, 0x65, 0x64, 0x2e, 0x68, 0x70, 0x70, 0x00
	.type		__unnamed_1,@object
	.size		__unnamed_1,(.L_0 - __unnamed_1)
__unnamed_1:
        /*0072*/ 	.byte	0x76, 0x6f, 0x69, 0x64, 0x20, 0x63, 0x75, 0x74, 0x6c, 0x61, 0x73, 0x73, 0x3a, 0x3a, 0x67, 0x65
        /* <DEDUP_REMOVED lines=179> */
        /*0bb2*/ 	.byte	0x64, 0x65, 0x6e, 0x74, 0x69, 0x74, 0x79, 0x5d, 0x00
.L_0:


//--------------------- .nv.shared._ZN7cutlass13device_kernelINS_4gemm6kernel13GemmUniversalIN4cute5tupleIJiiiiEEENS1_10collective13CollectiveMmaINS1_34MainloopSm90TmaGmmaWarpSpecializedILi4ENS5_IJNS4_1CILi1EEESB_SB_EEENS1_35KernelTmaWarpSpecializedCooperativeEEENS5_IJNSA_ILi384EEENSA_ILi48EEENSA_ILi64EEEEEENS_6half_tENS5_IJlSB_lEEESJ_SK_NS4_8TiledMMAINS4_8MMA_AtomIJNS4_4SM904GMMA25MMA_64x16x16_F32F16F16_SSILNSO_5MajorE0ELSQ_0ELNSO_7ScaleInE1ELSR_1EEEEEENS4_6LayoutINS5_IJNSA_ILi2EEESB_SB_EEENS5_IJSB_NSA_ILi0EEESX_EEEEENS5_IJNS4_10UnderscoreES10_S10_EEEEENS4_13SM90_TMA_LOADENS4_14ComposedLayoutINS4_7SwizzleILi3ELi4ELi3EEENS4_18smem_ptr_flag_bitsILi16EEENSU_INS5_IJNSA_ILi8EEESH_EEENS5_IJSH_SB_EEEEEEEvNS4_8identityES13_S1D_vS1E_EENS_8epilogue10collective6detail29Sm90TmaWarpSpecializedAdapterINS1H_15DefaultEpilogueISJ_SK_SK_NS1G_6thread17LinearCombinationISJ_Li1EffLNS1L_9ScaleType4KindE0ELNS_15FloatRoundStyleE2ESJ_EENS1_15EpilogueDefaultEEEEEvvEEEEvNT_6ParamsE --------------------------
	.section	.nv.shared._ZN7cutlass13device_kernelINS_4gemm6kernel13GemmUniversalIN4cute5tupleIJiiiiEEENS1_10collective13CollectiveMmaINS1_34MainloopSm90TmaGmmaWarpSpecializedILi4ENS5_IJNS4_1CILi1EEESB_SB_EEENS1_35KernelTmaWarpSpecializedCooperativeEEENS5_IJNSA_ILi384EEENSA_ILi48EEENSA_ILi64EEEEEENS_6half_tENS5_IJlSB_lEEESJ_SK_NS4_8TiledMMAINS4_8MMA_AtomIJNS4_4SM904GMMA25MMA_64x16x16_F32F16F16_SSILNSO_5MajorE0ELSQ_0ELNSO_7ScaleInE1ELSR_1EEEEEENS4_6LayoutINS5_IJNSA_ILi2EEESB_SB_EEENS5_IJSB_NSA_ILi0EEESX_EEEEENS5_IJNS4_10UnderscoreES10_S10_EEEEENS4_13SM90_TMA_LOADENS4_14ComposedLayoutINS4_7SwizzleILi3ELi4ELi3EEENS4_18smem_ptr_flag_bitsILi16EEENSU_INS5_IJNSA_ILi8EEESH_EEENS5_IJSH_SB_EEEEEEEvNS4_8identityES13_S1D_vS1E_EENS_8epilogue10collective6detail29Sm90TmaWarpSpecializedAdapterINS1H_15DefaultEpilogueISJ_SK_SK_NS1G_6thread17LinearCombinationISJ_Li1EffLNS1L_9ScaleType4KindE0ELNS_15FloatRoundStyleE2ESJ_EENS1_15EpilogueDefaultEEEEEvvEEEEvNT_6ParamsE,"aw",@nobits
	.sectionflags	@""
	.align	16
	.zero		1024


//--------------------- .nv.shared.reserved.0     --------------------------
	.section	.nv.shared.reserved.0,"aw",@nobits
	.weak		__nv_reservedSMEM_offset_0_alias
	.size		__nv_reservedSMEM_offset_0_alias, 0, 0
	.other		__nv_reservedSMEM_offset_0_alias,@"STO_CUDA_RESERVED_SHARED STV_DEFAULT"
__nv_reservedSMEM_offset_0_alias:
	.zero		0


//--------------------- .nv.global                --------------------------
	.section	.nv.global,"aw",@nobits
.nv.global:
	.type		_ZN40_INTERNAL_9ac58796_4_k_cu_7719ddf7_120924cute1_E,@object
	.size		_ZN40_INTERNAL_9ac58796_4_k_cu_7719ddf7_120924cute1_E,(_ZN40_INTERNAL_9ac58796_4_k_cu_7719ddf7_120924cuda3std3__45__cpo6cbeginE - _ZN40_INTERNAL_9ac58796_4_k_cu_7719ddf7_120924cute1_E)
_ZN40_INTERNAL_9ac58796_4_k_cu_7719ddf7_120924cute1_E:
	.zero		1
	.type		_ZN40_INTERNAL_9ac58796_4_k_cu_7719ddf7_120924cuda3std3__45__cpo6cbeginE,@object
	.size		_ZN40_INTERNAL_9ac58796_4_k_cu_7719ddf7_120924cuda3std3__45__cpo6cbeginE,(_ZN40_INTERNAL_9ac58796_4_k_cu_7719ddf7_120924cuda3std3__48in_placeE - _ZN40_INTERNAL_9ac58796_4_k_cu_7719ddf7_120924cuda3std3__45__cpo6cbeginE)
_ZN40_INTERNAL_9ac58796_4_k_cu_7719ddf7_120924cuda3std3__45__cpo6cbeginE:
	.zero		1
	.type		_ZN40_INTERNAL_9ac58796_4_k_cu_7719ddf7_120924cuda3std3__48in_placeE,@object
	.size		_ZN40_INTERNAL_9ac58796_4_k_cu_7719ddf7_120924cuda3std3__48in_placeE,(_ZN40_INTERNAL_9ac58796_4_k_cu_7719ddf7_120924cuda3std6ranges3__45__cpo9iter_moveE - _ZN40_INTERNAL_9ac58796_4_k_cu_7719ddf7_120924cuda3std3__48in_placeE)
_ZN40_INTERNAL_9ac58796_4_k_cu_7719ddf7_120924cuda3std3__48in_placeE:
	.zero		1
	.type		_ZN40_INTERNAL_9ac58796_4_k_cu_7719ddf7_120924cuda3std6ranges3__45__cpo9iter_moveE,@object
	.size		_ZN40_INTERNAL_9ac58796_4_k_cu_7719ddf7_120924cuda3std6ranges3__45__cpo9iter_moveE,(_ZN40_INTERNAL_9ac58796_4_k_cu_7719ddf7_120924cuda3std3__45__cpo5beginE - _ZN40_INTERNAL_9ac58796_4_k_cu_7719ddf7_120924cuda3std6ranges3__45__cpo9iter_moveE)
_ZN40_INTERNAL_9ac58796_4_k_cu_7719ddf7_120924cuda3std6ranges3__45__cpo9iter_moveE:
	.zero		1
	.type		_ZN40_INTERNAL_9ac58796_4_k_cu_7719ddf7_120924cuda3std3__45__cpo5beginE,@object
	.size		_ZN40_INTERNAL_9ac58796_4_k_cu_7719ddf7_120924cuda3std3__45__cpo5beginE,(_ZN40_INTERNAL_9ac58796_4_k_cu_7719ddf7_120924cuda3std3__442_GLOBAL__N__9ac58796_4_k_cu_7719ddf7_120926ignoreE - _ZN40_INTERNAL_9ac58796_4_k_cu_7719ddf7_120924cuda3std3__45__cpo5beginE)
_ZN40_INTERNAL_9ac58796_4_k_cu_7719ddf7_120924cuda3std3__45__cpo5beginE:
	.zero		1
	.type		_ZN40_INTERNAL_9ac58796_4_k_cu_7719ddf7_120924cuda3std3__442_GLOBAL__N__9ac58796_4_k_cu_7719ddf7_120926ignoreE,@object
	.size		_ZN40_INTERNAL_9ac58796_4_k_cu_7719ddf7_120924cuda3std3__442_GLOBAL__N__9ac58796_4_k_cu_7719ddf7_120926ignoreE,(_ZN40_INTERNAL_9ac58796_4_k_cu_7719ddf7_120924cute7productE - _ZN40_INTERNAL_9ac58796_4_k_cu_7719ddf7_120924cuda3std3__442_GLOBAL__N__9ac58796_4_k_cu_7719ddf7_120926ignoreE)
_ZN40_INTERNAL_9ac58796_4_k_cu_7719ddf7_120924cuda3std3__442_GLOBAL__N__9ac58796_4_k_cu_7719ddf7_120926ignoreE:
	.zero		1
	.type		_ZN40_INTERNAL_9ac58796_4_k_cu_7719ddf7_120924cute7productE,@object
	.size		_ZN40_INTERNAL_9ac58796_4_k_cu_7719ddf7_120924cute7productE,(_ZN40_INTERNAL_9ac58796_4_k_cu_7719ddf7_120924cuda3std3__45__cpo3endE - _ZN40_INTERNAL_9ac58796_4_k_cu_7719ddf7_120924cute7productE)
_ZN40_INTERNAL_9ac58796_4_k_cu_7719ddf7_120924cute7productE:
	.zero		1
	.type		_ZN40_INTERNAL_9ac58796_4_k_cu_7719ddf7_120924cuda3std3__45__cpo3endE,@object
	.size		_ZN40_INTERNAL_9ac58796_4_k_cu_7719ddf7_120924cuda3std3__45__cpo3endE,(_ZN40_INTERNAL_9ac58796_4_k_cu_7719ddf7_120924cuda3std3__419piecewise_constructE - _ZN40_INTERNAL_9ac58796_4_k_cu_7719ddf7_120924cuda3std3__45__cpo3endE)
_ZN40_INTERNAL_9ac58796_4_k_cu_7719ddf7_120924cuda3std3__45__cpo3endE:
	.zero		1
	.type		_ZN40_INTERNAL_9ac58796_4_k_cu_7719ddf7_120924cuda3std3__419piecewise_constructE,@object
	.size		_ZN40_INTERNAL_9ac58796_4_k_cu_7719ddf7_120924cuda3std3__419piecewise_constructE,(_ZN40_INTERNAL_9ac58796_4_k_cu_7719ddf7_120924cuda3std3__45__cpo4cendE - _ZN40_INTERNAL_9ac58796_4_k_cu_7719ddf7_120924cuda3std3__419piecewise_constructE)
_ZN40_INTERNAL_9ac58796_4_k_cu_7719ddf7_120924cuda3std3__419piecewise_constructE:
	.zero		1
	.type		_ZN40_INTERNAL_9ac58796_4_k_cu_7719ddf7_120924cuda3std3__45__cpo4cendE,@object
	.size		_ZN40_INTERNAL_9ac58796_4_k_cu_7719ddf7_120924cuda3std3__45__cpo4cendE,(_ZN40_INTERNAL_9ac58796_4_k_cu_7719ddf7_120924cuda3std6ranges3__45__cpo4swapE - _ZN40_INTERNAL_9ac58796_4_k_cu_7719ddf7_120924cuda3std3__45__cpo4cendE)
_ZN40_INTERNAL_9ac58796_4_k_cu_7719ddf7_120924cuda3std3__45__cpo4cendE:
	.zero		1
	.type		_ZN40_INTERNAL_9ac58796_4_k_cu_7719ddf7_120924cuda3std6ranges3__45__cpo4swapE,@object
	.size		_ZN40_INTERNAL_9ac58796_4_k_cu_7719ddf7_120924cuda3std6ranges3__45__cpo4swapE,(.L_8 - _ZN40_INTERNAL_9ac58796_4_k_cu_7719ddf7_120924cuda3std6ranges3__45__cpo4swapE)
_ZN40_INTERNAL_9ac58796_4_k_cu_7719ddf7_120924cuda3std6ranges3__45__cpo4swapE:
	.zero		1
.L_8:


//--------------------- .nv.constant0._ZN7cutlass13device_kernelINS_4gemm6kernel13GemmUniversalIN4cute5tupleIJiiiiEEENS1_10collective13CollectiveMmaINS1_34MainloopSm90TmaGmmaWarpSpecializedILi4ENS5_IJNS4_1CILi1EEESB_SB_EEENS1_35KernelTmaWarpSpecializedCooperativeEEENS5_IJNSA_ILi384EEENSA_ILi48EEENSA_ILi64EEEEEENS_6half_tENS5_IJlSB_lEEESJ_SK_NS4_8TiledMMAINS4_8MMA_AtomIJNS4_4SM904GMMA25MMA_64x16x16_F32F16F16_SSILNSO_5MajorE0ELSQ_0ELNSO_7ScaleInE1ELSR_1EEEEEENS4_6LayoutINS5_IJNSA_ILi2EEESB_SB_EEENS5_IJSB_NSA_ILi0EEESX_EEEEENS5_IJNS4_10UnderscoreES10_S10_EEEEENS4_13SM90_TMA_LOADENS4_14ComposedLayoutINS4_7SwizzleILi3ELi4ELi3EEENS4_18smem_ptr_flag_bitsILi16EEENSU_INS5_IJNSA_ILi8EEESH_EEENS5_IJSH_SB_EEEEEEEvNS4_8identityES13_S1D_vS1E_EENS_8epilogue10collective6detail29Sm90TmaWarpSpecializedAdapterINS1H_15DefaultEpilogueISJ_SK_SK_NS1G_6thread17LinearCombinationISJ_Li1EffLNS1L_9ScaleType4KindE0ELNS_15FloatRoundStyleE2ESJ_EENS1_15EpilogueDefaultEEEEEvvEEEEvNT_6ParamsE --------------------------
	.section	.nv.constant0._ZN7cutlass13device_kernelINS_4gemm6kernel13GemmUniversalIN4cute5tupleIJiiiiEEENS1_10collective13CollectiveMmaINS1_34MainloopSm90TmaGmmaWarpSpecializedILi4ENS5_IJNS4_1CILi1EEESB_SB_EEENS1_35KernelTmaWarpSpecializedCooperativeEEENS5_IJNSA_ILi384EEENSA_ILi48EEENSA_ILi64EEEEEENS_6half_tENS5_IJlSB_lEEESJ_SK_NS4_8TiledMMAINS4_8MMA_AtomIJNS4_4SM904GMMA25MMA_64x16x16_F32F16F16_SSILNSO_5MajorE0ELSQ_0ELNSO_7ScaleInE1ELSR_1EEEEEENS4_6LayoutINS5_IJNSA_ILi2EEESB_SB_EEENS5_IJSB_NSA_ILi0EEESX_EEEEENS5_IJNS4_10UnderscoreES10_S10_EEEEENS4_13SM90_TMA_LOADENS4_14ComposedLayoutINS4_7SwizzleILi3ELi4ELi3EEENS4_18smem_ptr_flag_bitsILi16EEENSU_INS5_IJNSA_ILi8EEESH_EEENS5_IJSH_SB_EEEEEEEvNS4_8identityES13_S1D_vS1E_EENS_8epilogue10collective6detail29Sm90TmaWarpSpecializedAdapterINS1H_15DefaultEpilogueISJ_SK_SK_NS1G_6thread17LinearCombinationISJ_Li1EffLNS1L_9ScaleType4KindE0ELNS_15FloatRoundStyleE2ESJ_EENS1_15EpilogueDefaultEEEEEvvEEEEvNT_6ParamsE,"a",@progbits
	.sectionflags	@""
	.align	4
.nv.constant0._ZN7cutlass13device_kernelINS_4gemm6kernel13GemmUniversalIN4cute5tupleIJiiiiEEENS1_10collective13CollectiveMmaINS1_34MainloopSm90TmaGmmaWarpSpecializedILi4ENS5_IJNS4_1CILi1EEESB_SB_EEENS1_35KernelTmaWarpSpecializedCooperativeEEENS5_IJNSA_ILi384EEENSA_ILi48EEENSA_ILi64EEEEEENS_6half_tENS5_IJlSB_lEEESJ_SK_NS4_8TiledMMAINS4_8MMA_AtomIJNS4_4SM904GMMA25MMA_64x16x16_F32F16F16_SSILNSO_5MajorE0ELSQ_0ELNSO_7ScaleInE1ELSR_1EEEEEENS4_6LayoutINS5_IJNSA_ILi2EEESB_SB_EEENS5_IJSB_NSA_ILi0EEESX_EEEEENS5_IJNS4_10UnderscoreES10_S10_EEEEENS4_13SM90_TMA_LOADENS4_14ComposedLayoutINS4_7SwizzleILi3ELi4ELi3EEENS4_18smem_ptr_flag_bitsILi16EEENSU_INS5_IJNSA_ILi8EEESH_EEENS5_IJSH_SB_EEEEEEEvNS4_8identityES13_S1D_vS1E_EENS_8epilogue10collective6detail29Sm90TmaWarpSpecializedAdapterINS1H_15DefaultEpilogueISJ_SK_SK_NS1G_6thread17LinearCombinationISJ_Li1EffLNS1L_9ScaleType4KindE0ELNS_15FloatRoundStyleE2ESJ_EENS1_15EpilogueDefaultEEEEEvvEEEEvNT_6ParamsE:
	.zero		1664


//--------------------- SYMBOLS --------------------------

	.type		.nv.reservedSmem.offset0,@object
	.size		.nv.reservedSmem.offset0,0x4
	.type		__assertfail,@function
